//
// Generated by NVIDIA NVVM Compiler
//
// Compiler Build ID: CL-36424714
// Cuda compilation tools, release 13.0, V13.0.88
// Based on NVVM 20.0.0
//

.version 9.0
.target sm_100
.address_size 64

	// .globl	cuda_prep0

.visible .entry cuda_prep0(
	.param .u16 cuda_prep0_param_0,
	.param .u32 cuda_prep0_param_1,
	.param .u32 cuda_prep0_param_2,
	.param .u32 cuda_prep0_param_3,
	.param .f32 cuda_prep0_param_4,
	.param .u64 .ptr .align 1 cuda_prep0_param_5,
	.param .u64 .ptr .align 1 cuda_prep0_param_6,
	.param .u64 .ptr .align 1 cuda_prep0_param_7,
	.param .u32 cuda_prep0_param_8,
	.param .u64 .ptr .align 1 cuda_prep0_param_9,
	.param .f32 cuda_prep0_param_10,
	.param .u64 .ptr .align 1 cuda_prep0_param_11,
	.param .f32 cuda_prep0_param_12,
	.param .u64 .ptr .align 1 cuda_prep0_param_13,
	.param .u64 .ptr .align 1 cuda_prep0_param_14,
	.param .u64 .ptr .align 1 cuda_prep0_param_15,
	.param .f32 cuda_prep0_param_16,
	.param .f32 cuda_prep0_param_17
)
{
	.reg .pred 	%p<35>;
	.reg .b16 	%rs<22>;
	.reg .b32 	%r<38>;
	.reg .b32 	%f<112>;
	.reg .b64 	%rd<42>;

	ld.param.u16 	%rs2, [cuda_prep0_param_0];
	ld.param.u64 	%rd14, [cuda_prep0_param_5];
	ld.param.u64 	%rd15, [cuda_prep0_param_6];
	ld.param.u64 	%rd16, [cuda_prep0_param_7];
	ld.param.u32 	%r12, [cuda_prep0_param_8];
	ld.param.u64 	%rd17, [cuda_prep0_param_9];
	ld.param.u64 	%rd18, [cuda_prep0_param_11];
	ld.param.u64 	%rd19, [cuda_prep0_param_13];
	ld.param.u64 	%rd20, [cuda_prep0_param_14];
	ld.param.u64 	%rd21, [cuda_prep0_param_15];
	ld.param.f32 	%f10, [cuda_prep0_param_16];
	ld.param.f32 	%f11, [cuda_prep0_param_17];
	cvta.to.global.u64 	%rd1, %rd20;
	cvta.to.global.u64 	%rd2, %rd21;
	cvta.to.global.u64 	%rd3, %rd19;
	cvta.to.global.u64 	%rd4, %rd18;
	cvta.to.global.u64 	%rd5, %rd17;
	cvta.to.global.u64 	%rd6, %rd16;
	cvta.to.global.u64 	%rd7, %rd15;
	cvta.to.global.u64 	%rd8, %rd14;
	mov.u32 	%r13, %ctaid.x;
	mov.u32 	%r14, %ntid.x;
	mov.u32 	%r15, %tid.x;
	mad.lo.s32 	%r1, %r13, %r14, %r15;
	mov.u32 	%r16, %ctaid.y;
	mov.u32 	%r17, %ntid.y;
	mov.u32 	%r18, %tid.y;
	mad.lo.s32 	%r19, %r16, %r17, %r18;
	cvt.u32.u16 	%r3, %rs2;
	setp.ge.s32 	%p1, %r1, %r3;
	setp.ge.u32 	%p2, %r19, %r3;
	or.pred  	%p3, %p1, %p2;
	@%p3 bra 	$L__BB0_34;
	ld.param.u32 	%r36, [cuda_prep0_param_3];
	ld.param.u32 	%r35, [cuda_prep0_param_2];
	ld.param.u32 	%r34, [cuda_prep0_param_1];
	mad.lo.s32 	%r4, %r1, %r3, %r19;
	mul.lo.s32 	%r5, %r12, %r4;
	sub.s32 	%r6, %r1, %r34;
	sub.s32 	%r7, %r19, %r34;
	mul.lo.s32 	%r20, %r7, %r7;
	mad.lo.s32 	%r21, %r6, %r6, %r20;
	setp.lt.s32 	%p4, %r35, %r21;
	setp.gt.s32 	%p5, %r36, %r21;
	or.pred  	%p6, %p4, %p5;
	selp.u16 	%rs3, 1, 0, %p6;
	cvt.s64.s32 	%rd22, %r4;
	add.s64 	%rd9, %rd8, %rd22;
	st.global.u8 	[%rd9], %rs3;
	@%p6 bra 	$L__BB0_31;
	cvt.s64.s32 	%rd23, %r5;
	add.s64 	%rd10, %rd7, %rd23;
	mov.b16 	%rs4, 5;
	st.global.u8 	[%rd10], %rs4;
	st.global.u8 	[%rd10+1], %rs4;
	st.global.u8 	[%rd10+2], %rs4;
	st.global.u8 	[%rd10+3], %rs4;
	setp.lt.u32 	%p7, %r12, 5;
	@%p7 bra 	$L__BB0_4;
	mov.b16 	%rs5, 7;
	st.global.u8 	[%rd10+4], %rs5;
	st.global.u8 	[%rd10+5], %rs5;
$L__BB0_4:
	ld.param.f32 	%f110, [cuda_prep0_param_12];
	ld.param.f32 	%f108, [cuda_prep0_param_4];
	cvt.s64.s32 	%rd24, %r4;
	mul.wide.s32 	%rd25, %r4, 4;
	add.s64 	%rd26, %rd6, %rd25;
	st.global.f32 	[%rd26], %f108;
	add.s64 	%rd27, %rd5, %rd25;
	st.global.f32 	[%rd27], %f11;
	add.s64 	%rd28, %rd4, %rd25;
	st.global.f32 	[%rd28], %f110;
	add.s64 	%rd29, %rd3, %rd24;
	mov.b16 	%rs6, 127;
	st.global.u8 	[%rd29], %rs6;
	cvt.u64.u16 	%rd30, %rs2;
	add.s64 	%rd11, %rd9, %rd30;
	ld.global.u8 	%rs7, [%rd11];
	setp.eq.s16 	%p8, %rs7, 0;
	@%p8 bra 	$L__BB0_6;
	mov.b16 	%rs8, 10;
	st.global.u8 	[%rd10], %rs8;
	mov.b16 	%rs9, 2;
	st.global.u8 	[%rd11], %rs9;
$L__BB0_6:
	sub.s32 	%r22, %r4, %r3;
	cvt.s64.s32 	%rd31, %r22;
	add.s64 	%rd12, %rd8, %rd31;
	ld.global.u8 	%rs10, [%rd12];
	setp.eq.s16 	%p9, %rs10, 0;
	@%p9 bra 	$L__BB0_8;
	mov.b16 	%rs11, 10;
	st.global.u8 	[%rd10+1], %rs11;
	mov.b16 	%rs12, 2;
	st.global.u8 	[%rd12], %rs12;
$L__BB0_8:
	ld.global.u8 	%rs13, [%rd9+1];
	setp.eq.s16 	%p10, %rs13, 0;
	@%p10 bra 	$L__BB0_10;
	mov.b16 	%rs14, 10;
	st.global.u8 	[%rd10+2], %rs14;
	mov.b16 	%rs15, 2;
	st.global.u8 	[%rd9+1], %rs15;
$L__BB0_10:
	ld.global.u8 	%rs16, [%rd9+-1];
	setp.eq.s16 	%p11, %rs16, 0;
	@%p11 bra 	$L__BB0_12;
	mov.b16 	%rs17, 10;
	st.global.u8 	[%rd10+3], %rs17;
	mov.b16 	%rs18, 2;
	st.global.u8 	[%rd9+-1], %rs18;
$L__BB0_12:
	setp.ne.s32 	%p12, %r6, 0;
	@%p12 bra 	$L__BB0_14;
	setp.gt.s32 	%p24, %r7, -1;
	selp.f32 	%f111, 0f3FC90FDB, 0f4016CBE4, %p24;
	bra.uni 	$L__BB0_21;
$L__BB0_14:
	setp.gt.s32 	%p13, %r6, -1;
	@%p13 bra 	$L__BB0_18;
	setp.lt.s32 	%p19, %r7, 0;
	@%p19 bra 	$L__BB0_17;
	cvt.rn.f32.u32 	%f78, %r7;
	neg.f32 	%f79, %f78;
	cvt.rn.f32.s32 	%f80, %r6;
	div.rn.f32 	%f81, %f79, %f80;
	abs.f32 	%f82, %f81;
	setp.gt.f32 	%p22, %f82, 0f3F800000;
	rcp.approx.ftz.f32 	%f83, %f82;
	selp.f32 	%f84, %f83, %f82, %p22;
	mul.f32 	%f85, %f84, %f84;
	fma.rn.f32 	%f86, %f85, 0f3B2090AA, 0fBC6BE14F;
	fma.rn.f32 	%f87, %f86, %f85, 0f3D23397E;
	fma.rn.f32 	%f88, %f87, %f85, 0fBD948A7A;
	fma.rn.f32 	%f89, %f88, %f85, 0f3DD76B21;
	fma.rn.f32 	%f90, %f89, %f85, 0fBE111E88;
	fma.rn.f32 	%f91, %f90, %f85, 0f3E4CAF60;
	fma.rn.f32 	%f92, %f91, %f85, 0fBEAAAA27;
	mul.f32 	%f93, %f85, %f92;
	fma.rn.f32 	%f94, %f93, %f84, %f84;
	neg.f32 	%f95, %f94;
	fma.rn.f32 	%f96, 0f3F6EE581, 0f3FD774EB, %f95;
	selp.f32 	%f97, %f96, %f94, %p22;
	setp.num.f32 	%p23, %f82, %f82;
	copysign.f32 	%f98, %f81, %f97;
	selp.f32 	%f111, %f98, %f97, %p23;
	bra.uni 	$L__BB0_21;
$L__BB0_17:
	cvt.rn.f32.s32 	%f56, %r7;
	cvt.rn.f32.s32 	%f57, %r6;
	div.rn.f32 	%f58, %f56, %f57;
	abs.f32 	%f59, %f58;
	setp.gt.f32 	%p20, %f59, 0f3F800000;
	rcp.approx.ftz.f32 	%f60, %f59;
	selp.f32 	%f61, %f60, %f59, %p20;
	mul.f32 	%f62, %f61, %f61;
	fma.rn.f32 	%f63, %f62, 0f3B2090AA, 0fBC6BE14F;
	fma.rn.f32 	%f64, %f63, %f62, 0f3D23397E;
	fma.rn.f32 	%f65, %f64, %f62, 0fBD948A7A;
	fma.rn.f32 	%f66, %f65, %f62, 0f3DD76B21;
	fma.rn.f32 	%f67, %f66, %f62, 0fBE111E88;
	fma.rn.f32 	%f68, %f67, %f62, 0f3E4CAF60;
	fma.rn.f32 	%f69, %f68, %f62, 0fBEAAAA27;
	mul.f32 	%f70, %f62, %f69;
	fma.rn.f32 	%f71, %f70, %f61, %f61;
	neg.f32 	%f72, %f71;
	fma.rn.f32 	%f73, 0f3F6EE581, 0f3FD774EB, %f72;
	selp.f32 	%f74, %f73, %f71, %p20;
	setp.num.f32 	%p21, %f59, %f59;
	copysign.f32 	%f75, %f58, %f74;
	selp.f32 	%f76, %f75, %f74, %p21;
	mov.f32 	%f77, 0f40C90FDB;
	sub.f32 	%f111, %f77, %f76;
	bra.uni 	$L__BB0_21;
$L__BB0_18:
	setp.lt.s32 	%p14, %r7, 0;
	@%p14 bra 	$L__BB0_20;
	cvt.rn.f32.u32 	%f34, %r7;
	cvt.rn.f32.u32 	%f35, %r6;
	div.rn.f32 	%f36, %f34, %f35;
	abs.f32 	%f37, %f36;
	setp.gt.f32 	%p17, %f37, 0f3F800000;
	rcp.approx.ftz.f32 	%f38, %f37;
	selp.f32 	%f39, %f38, %f37, %p17;
	mul.f32 	%f40, %f39, %f39;
	fma.rn.f32 	%f41, %f40, 0f3B2090AA, 0fBC6BE14F;
	fma.rn.f32 	%f42, %f41, %f40, 0f3D23397E;
	fma.rn.f32 	%f43, %f42, %f40, 0fBD948A7A;
	fma.rn.f32 	%f44, %f43, %f40, 0f3DD76B21;
	fma.rn.f32 	%f45, %f44, %f40, 0fBE111E88;
	fma.rn.f32 	%f46, %f45, %f40, 0f3E4CAF60;
	fma.rn.f32 	%f47, %f46, %f40, 0fBEAAAA27;
	mul.f32 	%f48, %f40, %f47;
	fma.rn.f32 	%f49, %f48, %f39, %f39;
	neg.f32 	%f50, %f49;
	fma.rn.f32 	%f51, 0f3F6EE581, 0f3FD774EB, %f50;
	selp.f32 	%f52, %f51, %f49, %p17;
	setp.num.f32 	%p18, %f37, %f37;
	copysign.f32 	%f53, %f36, %f52;
	selp.f32 	%f54, %f53, %f52, %p18;
	mov.f32 	%f55, 0f40490FDB;
	sub.f32 	%f111, %f55, %f54;
	bra.uni 	$L__BB0_21;
$L__BB0_20:
	cvt.rn.f32.s32 	%f12, %r7;
	neg.f32 	%f13, %f12;
	cvt.rn.f32.u32 	%f14, %r6;
	div.rn.f32 	%f15, %f13, %f14;
	abs.f32 	%f16, %f15;
	setp.gt.f32 	%p15, %f16, 0f3F800000;
	rcp.approx.ftz.f32 	%f17, %f16;
	selp.f32 	%f18, %f17, %f16, %p15;
	mul.f32 	%f19, %f18, %f18;
	fma.rn.f32 	%f20, %f19, 0f3B2090AA, 0fBC6BE14F;
	fma.rn.f32 	%f21, %f20, %f19, 0f3D23397E;
	fma.rn.f32 	%f22, %f21, %f19, 0fBD948A7A;
	fma.rn.f32 	%f23, %f22, %f19, 0f3DD76B21;
	fma.rn.f32 	%f24, %f23, %f19, 0fBE111E88;
	fma.rn.f32 	%f25, %f24, %f19, 0f3E4CAF60;
	fma.rn.f32 	%f26, %f25, %f19, 0fBEAAAA27;
	mul.f32 	%f27, %f19, %f26;
	fma.rn.f32 	%f28, %f27, %f18, %f18;
	neg.f32 	%f29, %f28;
	fma.rn.f32 	%f30, 0f3F6EE581, 0f3FD774EB, %f29;
	selp.f32 	%f31, %f30, %f28, %p15;
	setp.num.f32 	%p16, %f16, %f16;
	copysign.f32 	%f32, %f15, %f31;
	selp.f32 	%f33, %f32, %f31, %p16;
	add.f32 	%f111, %f33, 0f40490FDB;
$L__BB0_21:
	ld.global.f32 	%f99, [%rd2];
	setp.geu.f32 	%p25, %f111, %f99;
	mov.b32 	%r23, 7;
	mov.u32 	%r37, %r23;
	@%p25 bra 	$L__BB0_23;
$L__BB0_22:
	add.s64 	%rd33, %rd1, %rd25;
	st.global.u32 	[%rd33], %r37;
	bra.uni 	$L__BB0_34;
$L__BB0_23:
	ld.global.f32 	%f100, [%rd2+4];
	setp.lt.f32 	%p26, %f111, %f100;
	mov.b32 	%r37, 0;
	@%p26 bra 	$L__BB0_22;
	ld.global.f32 	%f101, [%rd2+8];
	setp.lt.f32 	%p27, %f111, %f101;
	mov.b32 	%r37, 1;
	@%p27 bra 	$L__BB0_22;
	ld.global.f32 	%f102, [%rd2+12];
	setp.lt.f32 	%p28, %f111, %f102;
	mov.b32 	%r37, 2;
	@%p28 bra 	$L__BB0_22;
	ld.global.f32 	%f103, [%rd2+16];
	setp.lt.f32 	%p29, %f111, %f103;
	mov.b32 	%r37, 3;
	@%p29 bra 	$L__BB0_22;
	ld.global.f32 	%f104, [%rd2+20];
	setp.lt.f32 	%p30, %f111, %f104;
	mov.b32 	%r37, 4;
	@%p30 bra 	$L__BB0_22;
	ld.global.f32 	%f105, [%rd2+24];
	setp.lt.f32 	%p31, %f111, %f105;
	mov.b32 	%r37, 5;
	@%p31 bra 	$L__BB0_22;
	ld.global.f32 	%f106, [%rd2+28];
	setp.lt.f32 	%p32, %f111, %f106;
	mov.b32 	%r37, 6;
	@%p32 bra 	$L__BB0_22;
	ld.global.f32 	%f107, [%rd2+32];
	setp.lt.f32 	%p33, %f111, %f107;
	mov.u32 	%r37, %r23;
	@%p33 bra 	$L__BB0_22;
	bra.uni 	$L__BB0_34;
$L__BB0_31:
	cvt.s64.s32 	%rd34, %r5;
	add.s64 	%rd13, %rd7, %rd34;
	mov.b16 	%rs19, 10;
	st.global.u8 	[%rd13], %rs19;
	st.global.u8 	[%rd13+1], %rs19;
	st.global.u8 	[%rd13+2], %rs19;
	st.global.u8 	[%rd13+3], %rs19;
	setp.lt.u32 	%p34, %r12, 5;
	@%p34 bra 	$L__BB0_33;
	mov.b16 	%rs20, 11;
	st.global.u8 	[%rd13+4], %rs20;
	st.global.u8 	[%rd13+5], %rs20;
$L__BB0_33:
	ld.param.f32 	%f109, [cuda_prep0_param_10];
	mul.wide.s32 	%rd36, %r4, 4;
	add.s64 	%rd37, %rd6, %rd36;
	st.global.f32 	[%rd37], %f109;
	add.s64 	%rd38, %rd5, %rd36;
	st.global.f32 	[%rd38], %f10;
	add.s64 	%rd39, %rd4, %rd36;
	mov.b32 	%r32, 0;
	st.global.u32 	[%rd39], %r32;
	add.s64 	%rd40, %rd3, %rd22;
	mov.b16 	%rs21, 255;
	st.global.u8 	[%rd40], %rs21;
	add.s64 	%rd41, %rd1, %rd36;
	mov.b32 	%r33, -1;
	st.global.u32 	[%rd41], %r33;
$L__BB0_34:
	ret;

}


// ===== COMPILED SASS (sm_100) =====

	.target	sm_100

	.elftype	@"ET_EXEC"


//--------------------- .note.nv.tkinfo           --------------------------
	.section	.note.nv.tkinfo,"",@"SHT_NOTE"
	.sectionflags	@"SHF_NOTE_NV_TKINFO"
	.tkinfo
        /*0018*/ 	.word	0x00000002
        /*0030*/ 	.string	""
        /*0030*/ 	.string	"ptxas"
        /*0030*/ 	.string	"Cuda compilation tools, release 13.0, V13.0.88"
        /*0030*/ 	.string	"Build cuda_13.0.r13.0/compiler.36424714_0"
        /*0030*/ 	.string	"-arch sm_100 -m 64 "



//--------------------- .note.nv.cuinfo           --------------------------
	.section	.note.nv.cuinfo,"",@"SHT_NOTE"
	.sectionflags	@"SHF_NOTE_NV_CUINFO"
        /*0018*/ 	.short	0x0002
        /*001a*/ 	.short	0x0064
        /*001c*/ 	.short	0x0082
	.zero		2


//--------------------- .nv.info                  --------------------------
	.section	.nv.info,"",@"SHT_CUDA_INFO"
	.align	4


	//----- nvinfo : EIATTR_REGCOUNT
	.align		4
        /*0000*/ 	.byte	0x04, 0x2f
        /*0002*/ 	.short	(.L_1 - .L_0)
	.align		4
.L_0:
        /*0004*/ 	.word	index@(cuda_prep0)
        /*0008*/ 	.word	0x0000001a


	//----- nvinfo : EIATTR_FRAME_SIZE
	.align		4
.L_1:
        /*000c*/ 	.byte	0x04, 0x11
        /*000e*/ 	.short	(.L_3 - .L_2)
	.align		4
.L_2:
        /*0010*/ 	.word	index@($__internal_0_$__cuda_sm3x_div_rn_noftz_f32_slowpath)
        /*0014*/ 	.word	0x00000000


	//----- nvinfo : EIATTR_FRAME_SIZE
	.align		4
.L_3:
        /*0018*/ 	.byte	0x04, 0x11
        /*001a*/ 	.short	(.L_5 - .L_4)
	.align		4
.L_4:
        /*001c*/ 	.word	index@(cuda_prep0)
        /*0020*/ 	.word	0x00000000


	//----- nvinfo : EIATTR_MIN_STACK_SIZE
	.align		4
.L_5:
        /*0024*/ 	.byte	0x04, 0x12
        /*0026*/ 	.short	(.L_7 - .L_6)
	.align		4
.L_6:
        /*0028*/ 	.word	index@(cuda_prep0)
        /*002c*/ 	.word	0x00000000
.L_7:


//--------------------- .nv.compat                --------------------------
	.section	.nv.compat,"",@"SHT_CUDA_COMPAT_INFO"
	.align	4
        /*0000*/ 	.byte	0x02, 0x09, 0x00, 0x00, 0x02, 0x02, 0x01, 0x00, 0x02, 0x05, 0x05, 0x00, 0x03, 0x07, 0x01, 0x01
        /*0010*/ 	.byte	0x02, 0x03, 0x00, 0x00, 0x02, 0x06, 0x01, 0x00, 0x04, 0x0b, 0x08, 0x00, 0x01, 0x00, 0x00, 0x00
        /*0020*/ 	.byte	0x00, 0x00, 0x00, 0x00


//--------------------- .nv.info.cuda_prep0       --------------------------
	.section	.nv.info.cuda_prep0,"",@"SHT_CUDA_INFO"
	.sectionflags	@""
	.align	4


	//----- nvinfo : EIATTR_CUDA_API_VERSION
	.align		4
        /*0000*/ 	.byte	0x04, 0x37
        /*0002*/ 	.short	(.L_9 - .L_8)
.L_8:
        /*0004*/ 	.word	0x00000082


	//----- nvinfo : EIATTR_KPARAM_INFO
	.align		4
.L_9:
        /*0008*/ 	.byte	0x04, 0x17
        /*000a*/ 	.short	(.L_11 - .L_10)
.L_10:
        /*000c*/ 	.word	0x00000000
        /*0010*/ 	.short	0x0011
        /*0012*/ 	.short	0x0074
        /*0014*/ 	.byte	0x00, 0xf0, 0x11, 0x00


	//----- nvinfo : EIATTR_KPARAM_INFO
	.align		4
.L_11:
        /*0018*/ 	.byte	0x04, 0x17
        /*001a*/ 	.short	(.L_13 - .L_12)
.L_12:
        /*001c*/ 	.word	0x00000000
        /*0020*/ 	.short	0x0010
        /*0022*/ 	.short	0x0070
        /*0024*/ 	.byte	0x00, 0xf0, 0x11, 0x00


	//----- nvinfo : EIATTR_KPARAM_INFO
	.align		4
.L_13:
        /*0028*/ 	.byte	0x04, 0x17
        /*002a*/ 	.short	(.L_15 - .L_14)
.L_14:
        /*002c*/ 	.word	0x00000000
        /*0030*/ 	.short	0x000f
        /*0032*/ 	.short	0x0068
        /*0034*/ 	.byte	0x00, 0xf5, 0x21, 0x00


	//----- nvinfo : EIATTR_KPARAM_INFO
	.align		4
.L_15:
        /*0038*/ 	.byte	0x04, 0x17
        /*003a*/ 	.short	(.L_17 - .L_16)
.L_16:
        /*003c*/ 	.word	0x00000000
        /*0040*/ 	.short	0x000e
        /*0042*/ 	.short	0x0060
        /*0044*/ 	.byte	0x00, 0xf5, 0x21, 0x00


	//----- nvinfo : EIATTR_KPARAM_INFO
	.align		4
.L_17:
        /*0048*/ 	.byte	0x04, 0x17
        /*004a*/ 	.short	(.L_19 - .L_18)
.L_18:
        /*004c*/ 	.word	0x00000000
        /*0050*/ 	.short	0x000d
        /*0052*/ 	.short	0x0058
        /*0054*/ 	.byte	0x00, 0xf5, 0x21, 0x00


	//----- nvinfo : EIATTR_KPARAM_INFO
	.align		4
.L_19:
        /*0058*/ 	.byte	0x04, 0x17
        /*005a*/ 	.short	(.L_21 - .L_20)
.L_20:
        /*005c*/ 	.word	0x00000000
        /*0060*/ 	.short	0x000c
        /*0062*/ 	.short	0x0050
        /*0064*/ 	.byte	0x00, 0xf0, 0x11, 0x00


	//----- nvinfo : EIATTR_KPARAM_INFO
	.align		4
.L_21:
        /*0068*/ 	.byte	0x04, 0x17
        /*006a*/ 	.short	(.L_23 - .L_22)
.L_22:
        /*006c*/ 	.word	0x00000000
        /*0070*/ 	.short	0x000b
        /*0072*/ 	.short	0x0048
        /*0074*/ 	.byte	0x00, 0xf5, 0x21, 0x00


	//----- nvinfo : EIATTR_KPARAM_INFO
	.align		4
.L_23:
        /*0078*/ 	.byte	0x04, 0x17
        /*007a*/ 	.short	(.L_25 - .L_24)
.L_24:
        /*007c*/ 	.word	0x00000000
        /*0080*/ 	.short	0x000a
        /*0082*/ 	.short	0x0040
        /*0084*/ 	.byte	0x00, 0xf0, 0x11, 0x00


	//----- nvinfo : EIATTR_KPARAM_INFO
	.align		4
.L_25:
        /*0088*/ 	.byte	0x04, 0x17
        /*008a*/ 	.short	(.L_27 - .L_26)
.L_26:
        /*008c*/ 	.word	0x00000000
        /*0090*/ 	.short	0x0009
        /*0092*/ 	.short	0x0038
        /*0094*/ 	.byte	0x00, 0xf5, 0x21, 0x00


	//----- nvinfo : EIATTR_KPARAM_INFO
	.align		4
.L_27:
        /*0098*/ 	.byte	0x04, 0x17
        /*009a*/ 	.short	(.L_29 - .L_28)
.L_28:
        /*009c*/ 	.word	0x00000000
        /*00a0*/ 	.short	0x0008
        /*00a2*/ 	.short	0x0030
        /*00a4*/ 	.byte	0x00, 0xf0, 0x11, 0x00


	//----- nvinfo : EIATTR_KPARAM_INFO
	.align		4
.L_29:
        /*00a8*/ 	.byte	0x04, 0x17
        /*00aa*/ 	.short	(.L_31 - .L_30)
.L_30:
        /*00ac*/ 	.word	0x00000000
        /*00b0*/ 	.short	0x0007
        /*00b2*/ 	.short	0x0028
        /*00b4*/ 	.byte	0x00, 0xf5, 0x21, 0x00


	//----- nvinfo : EIATTR_KPARAM_INFO
	.align		4
.L_31:
        /*00b8*/ 	.byte	0x04, 0x17
        /*00ba*/ 	.short	(.L_33 - .L_32)
.L_32:
        /*00bc*/ 	.word	0x00000000
        /*00c0*/ 	.short	0x0006
        /*00c2*/ 	.short	0x0020
        /*00c4*/ 	.byte	0x00, 0xf5, 0x21, 0x00


	//----- nvinfo : EIATTR_KPARAM_INFO
	.align		4
.L_33:
        /*00c8*/ 	.byte	0x04, 0x17
        /*00ca*/ 	.short	(.L_35 - .L_34)
.L_34:
        /*00cc*/ 	.word	0x00000000
        /*00d0*/ 	.short	0x0005
        /*00d2*/ 	.short	0x0018
        /*00d4*/ 	.byte	0x00, 0xf5, 0x21, 0x00


	//----- nvinfo : EIATTR_KPARAM_INFO
	.align		4
.L_35:
        /*00d8*/ 	.byte	0x04, 0x17
        /*00da*/ 	.short	(.L_37 - .L_36)
.L_36:
        /*00dc*/ 	.word	0x00000000
        /*00e0*/ 	.short	0x0004
        /*00e2*/ 	.short	0x0010
        /*00e4*/ 	.byte	0x00, 0xf0, 0x11, 0x00


	//----- nvinfo : EIATTR_KPARAM_INFO
	.align		4
.L_37:
        /*00e8*/ 	.byte	0x04, 0x17
        /*00ea*/ 	.short	(.L_39 - .L_38)
.L_38:
        /*00ec*/ 	.word	0x00000000
        /*00f0*/ 	.short	0x0003
        /*00f2*/ 	.short	0x000c
        /*00f4*/ 	.byte	0x00, 0xf0, 0x11, 0x00


	//----- nvinfo : EIATTR_KPARAM_INFO
	.align		4
.L_39:
        /*00f8*/ 	.byte	0x04, 0x17
        /*00fa*/ 	.short	(.L_41 - .L_40)
.L_40:
        /*00fc*/ 	.word	0x00000000
        /*0100*/ 	.short	0x0002
        /*0102*/ 	.short	0x0008
        /*0104*/ 	.byte	0x00, 0xf0, 0x11, 0x00


	//----- nvinfo : EIATTR_KPARAM_INFO
	.align		4
.L_41:
        /*0108*/ 	.byte	0x04, 0x17
        /*010a*/ 	.short	(.L_43 - .L_42)
.L_42:
        /*010c*/ 	.word	0x00000000
        /*0110*/ 	.short	0x0001
        /*0112*/ 	.short	0x0004
        /*0114*/ 	.byte	0x00, 0xf0, 0x11, 0x00


	//----- nvinfo : EIATTR_KPARAM_INFO
	.align		4
.L_43:
        /*0118*/ 	.byte	0x04, 0x17
        /*011a*/ 	.short	(.L_45 - .L_44)
.L_44:
        /*011c*/ 	.word	0x00000000
        /*0120*/ 	.short	0x0000
        /*0122*/ 	.short	0x0000
        /*0124*/ 	.byte	0x00, 0xf0, 0x09, 0x00


	//----- nvinfo : EIATTR_SPARSE_MMA_MASK
	.align		4
.L_45:
        /*0128*/ 	.byte	0x03, 0x50
        /*012a*/ 	.short	0x0000


	//----- nvinfo : EIATTR_MAXREG_COUNT
	.align		4
        /*012c*/ 	.byte	0x03, 0x1b
        /*012e*/ 	.short	0x00ff


	//----- nvinfo : EIATTR_MERCURY_ISA_VERSION
	.align		4
        /*0130*/ 	.byte	0x03, 0x5f
        /*0132*/ 	.short	0x0101


	//----- nvinfo : EIATTR_VRC_CTA_INIT_COUNT
	.align		4
        /*0134*/ 	.byte	0x02, 0x4a
	.zero		1
	.zero		1


	//----- nvinfo : EIATTR_EXIT_INSTR_OFFSETS
	.align		4
        /*0138*/ 	.byte	0x04, 0x1c
        /*013a*/ 	.short	(.L_47 - .L_46)


	//   ....[0]....
.L_46:
        /*013c*/ 	.word	0x000000d0


	//   ....[1]....
        /*0140*/ 	.word	0x00001240


	//   ....[2]....
        /*0144*/ 	.word	0x000012a0


	//   ....[3]....
        /*0148*/ 	.word	0x000014c0


	//----- nvinfo : EIATTR_CRS_STACK_SIZE
	.align		4
.L_47:
        /*014c*/ 	.byte	0x04, 0x1e
        /*014e*/ 	.short	(.L_49 - .L_48)
.L_48:
        /*0150*/ 	.word	0x00000000


	//----- nvinfo : EIATTR_CBANK_PARAM_SIZE
	.align		4
.L_49:
        /*0154*/ 	.byte	0x03, 0x19
        /*0156*/ 	.short	0x0078


	//----- nvinfo : EIATTR_PARAM_CBANK
	.align		4
        /*0158*/ 	.byte	0x04, 0x0a
        /*015a*/ 	.short	(.L_51 - .L_50)
	.align		4
.L_50:
        /*015c*/ 	.word	index@(.nv.constant0.cuda_prep0)
        /*0160*/ 	.short	0x0380
        /*0162*/ 	.short	0x0078


	//----- nvinfo : EIATTR_SW_WAR
	.align		4
.L_51:
        /*0164*/ 	.byte	0x04, 0x36
        /*0166*/ 	.short	(.L_53 - .L_52)
.L_52:
        /*0168*/ 	.word	0x00000008
.L_53:


//--------------------- .nv.callgraph             --------------------------
	.section	.nv.callgraph,"",@"SHT_CUDA_CALLGRAPH"
	.align	4
	.sectionentsize	8
	.align		4
        /*0000*/ 	.word	0x00000000
	.align		4
        /*0004*/ 	.word	0xffffffff
	.align		4
        /*0008*/ 	.word	0x00000000
	.align		4
        /*000c*/ 	.word	0xfffffffe
	.align		4
        /*0010*/ 	.word	0x00000000
	.align		4
        /*0014*/ 	.word	0xfffffffd
	.align		4
        /*0018*/ 	.word	0x00000000
	.align		4
        /*001c*/ 	.word	0xfffffffc


//--------------------- .text.cuda_prep0          --------------------------
	.section	.text.cuda_prep0,"ax",@progbits
	.align	128
        .global         cuda_prep0
        .type           cuda_prep0,@function
        .size           cuda_prep0,(.L_x_28 - cuda_prep0)
        .other          cuda_prep0,@"STO_CUDA_ENTRY STV_DEFAULT"
cuda_prep0:
.text.cuda_prep0:
[----:B------:R-:W-:Y:S01]  /*0000*/  LDC R1, c[0x0][0x37c] ;  /* 0x0000df00ff017b82 */ /* 0x000fe20000000800 */
[----:B------:R-:W0:Y:S07]  /*0010*/  S2R R0, SR_TID.Y ;  /* 0x0000000000007919 */ /* 0x000e2e0000002200 */
[----:B------:R-:W1:Y:S01]  /*0020*/  LDC R2, c[0x0][0x360] ;  /* 0x0000d800ff027b82 */ /* 0x000e620000000800 */
[----:B------:R-:W2:Y:S01]  /*0030*/  LDCU UR4, c[0x0][0x380] ;  /* 0x00007000ff0477ac */ /* 0x000ea20008000800 */
[----:B------:R-:W1:Y:S06]  /*0040*/  S2R R3, SR_TID.X ;  /* 0x0000000000037919 */ /* 0x000e6c0000002100 */
[----:B------:R-:W0:Y:S08]  /*0050*/  S2UR UR6, SR_CTAID.Y ;  /* 0x00000000000679c3 */ /* 0x000e300000002600 */
[----:B------:R-:W0:Y:S01]  /*0060*/  LDC R5, c[0x0][0x364] ;  /* 0x0000d900ff057b82 */ /* 0x000e220000000800 */
[----:B--2---:R-:W-:-:S07]  /*0070*/  ULOP3.LUT UR4, UR4, 0xffff, URZ, 0xc0, !UPT ;  /* 0x0000ffff04047892 */ /* 0x004fce000f8ec0ff */
[----:B------:R-:W1:Y:S01]  /*0080*/  S2UR UR5, SR_CTAID.X ;  /* 0x00000000000579c3 */ /* 0x000e620000002500 */
[----:B0-----:R-:W-:-:S05]  /*0090*/  IMAD R5, R5, UR6, R0 ;  /* 0x0000000605057c24 */ /* 0x001fca000f8e0200 */
[----:B------:R-:W-:Y:S01]  /*00a0*/  ISETP.GE.U32.AND P0, PT, R5, UR4, PT ;  /* 0x0000000405007c0c */ /* 0x000fe2000bf06070 */
[----:B-1----:R-:W-:-:S05]  /*00b0*/  IMAD R2, R2, UR5, R3 ;  /* 0x0000000502027c24 */ /* 0x002fca000f8e0203 */
[----:B------:R-:W-:-:S13]  /*00c0*/  ISETP.GE.OR P0, PT, R2, UR4, P0 ;  /* 0x0000000402007c0c */ /* 0x000fda0008706670 */
[----:B------:R-:W-:Y:S05]  /*00d0*/  @P0 EXIT ;  /* 0x000000000000094d */ /* 0x000fea0003800000 */
[----:B------:R-:W0:Y:S01]  /*00e0*/  LDCU UR5, c[0x0][0x384] ;  /* 0x00007080ff0577ac */ /* 0x000e220008000800 */
[----:B------:R-:W1:Y:S01]  /*00f0*/  LDC R9, c[0x0][0x3b0] ;  /* 0x0000ec00ff097b82 */ /* 0x000e620000000800 */
[----:B------:R-:W2:Y:S01]  /*0100*/  LDCU.64 UR8, c[0x0][0x388] ;  /* 0x00007100ff0877ac */ /* 0x000ea20008000a00 */
[----:B------:R-:W3:Y:S01]  /*0110*/  LDCU.64 UR10, c[0x0][0x398] ;  /* 0x00007300ff0a77ac */ /* 0x000ee20008000a00 */
[----:B------:R-:W4:Y:S01]  /*0120*/  LDCU.64 UR6, c[0x0][0x358] ;  /* 0x00006b00ff0677ac */ /* 0x000f220008000a00 */
[----:B0-----:R-:W-:Y:S02]  /*0130*/  VIADD R0, R5, -UR5 ;  /* 0x8000000505007c36 */ /* 0x001fe40008000000 */
[----:B------:R-:W-:Y:S02]  /*0140*/  VIADD R3, R2, -UR5 ;  /* 0x8000000502037c36 */ /* 0x000fe40008000000 */
[----:B------:R-:W-:Y:S02]  /*0150*/  IMAD R4, R0, R0, RZ ;  /* 0x0000000000047224 */ /* 0x000fe400078e02ff */
[----:B------:R-:W-:-:S02]  /*0160*/  IMAD R2, R2, UR4, R5 ;  /* 0x0000000402027c24 */ /* 0x000fc4000f8e0205 */
[----:B------:R-:W-:Y:S02]  /*0170*/  IMAD R6, R3, R3, R4 ;  /* 0x0000000303067224 */ /* 0x000fe400078e0204 */
[----:B-1----:R-:W-:Y:S01]  /*0180*/  IMAD R14, R2, R9, RZ ;  /* 0x00000009020e7224 */ /* 0x002fe200078e02ff */
[----:B------:R-:W-:Y:S02]  /*0190*/  SHF.R.S32.HI R15, RZ, 0x1f, R2 ;  /* 0x0000001fff0f7819 */ /* 0x000fe40000011402 */
[----:B--2---:R-:W-:Y:S02]  /*01a0*/  ISETP.GE.AND P0, PT, R6, UR9, PT ;  /* 0x0000000906007c0c */ /* 0x004fe4000bf06270 */
[----:B---3--:R-:W-:Y:S02]  /*01b0*/  IADD3 R4, P1, PT, R2, UR10, RZ ;  /* 0x0000000a02047c10 */ /* 0x008fe4000ff3e0ff */
[----:B------:R-:W-:Y:S02]  /*01c0*/  ISETP.GT.OR P0, PT, R6, UR8, !P0 ;  /* 0x0000000806007c0c */ /* 0x000fe4000c704670 */
[----:B------:R-:W-:-:S02]  /*01d0*/  IADD3.X R5, PT, PT, R15, UR11, RZ, P1, !PT ;  /* 0x0000000b0f057c10 */ /* 0x000fc40008ffe4ff */
[----:B------:R-:W-:-:S05]  /*01e0*/  SEL R7, RZ, 0x1, !P0 ;  /* 0x00000001ff077807 */ /* 0x000fca0004000000 */
[----:B----4-:R0:W-:Y:S04]  /*01f0*/  STG.E.U8 desc[UR6][R4.64], R7 ;  /* 0x0000000704007986 */ /* 0x0101e8000c101106 */
[----:B------:R-:W-:Y:S05]  /*0200*/  @P0 BRA `(.L_x_0) ;  /* 0x0000001000280947 */ /* 0x000fea0003800000 */
[----:B------:R-:W1:Y:S01]  /*0210*/  LDCU.64 UR8, c[0x0][0x3a0] ;  /* 0x00007400ff0877ac */ /* 0x000e620008000a00 */
[----:B------:R-:W2:Y:S01]  /*0220*/  LDC.64 R12, c[0x0][0x3a8] ;  /* 0x0000ea00ff0c7b82 */ /* 0x000ea20000000a00 */
[----:B------:R-:W-:Y:S01]  /*0230*/  ISETP.GE.U32.AND P0, PT, R9, 0x5, PT ;  /* 0x000000050900780c */ /* 0x000fe20003f06070 */
[----:B------:R-:W-:Y:S01]  /*0240*/  IMAD.MOV.U32 R19, RZ, RZ, 0x7 ;  /* 0x00000007ff137424 */ /* 0x000fe200078e00ff */
[----:B------:R-:W3:Y:S01]  /*0250*/  LDCU.U16 UR5, c[0x0][0x380] ;  /* 0x00007000ff0577ac */ /* 0x000ee20008000400 */
[----:B------:R-:W-:Y:S02]  /*0260*/  HFMA2 R21, -RZ, RZ, 0, 2.98023223876953125e-07 ;  /* 0x00000005ff157431 */ /* 0x000fe400000001ff */
[----:B------:R-:W-:Y:S02]  /*0270*/  IMAD.MOV.U32 R22, RZ, RZ, 0x7f ;  /* 0x0000007fff167424 */ /* 0x000fe400078e00ff */
[----:B------:R-:W4:Y:S08]  /*0280*/  LDC.64 R10, c[0x0][0x3b8] ;  /* 0x0000ee00ff0a7b82 */ /* 0x000f300000000a00 */
[----:B------:R-:W5:Y:S01]  /*0290*/  LDC R23, c[0x0][0x390] ;  /* 0x0000e400ff177b82 */ /* 0x000f620000000800 */
[----:B-1----:R-:W-:-:S04]  /*02a0*/  IADD3 R6, P1, PT, R14, UR8, RZ ;  /* 0x000000080e067c10 */ /* 0x002fc8000ff3e0ff */
[----:B0-----:R-:W-:Y:S01]  /*02b0*/  LEA.HI.X.SX32 R7, R14, UR9, 0x1, P1 ;  /* 0x000000090e077c11 */ /* 0x001fe200088f0eff */
[----:B------:R-:W0:Y:S02]  /*02c0*/  LDCU.64 UR8, c[0x0][0x3d8] ;  /* 0x00007b00ff0877ac */ /* 0x000e240008000a00 */
[----:B------:R-:W1:Y:S02]  /*02d0*/  LDC.64 R8, c[0x0][0x3c8] ;  /* 0x0000f200ff087b82 */ /* 0x000e640000000a00 */
[----:B------:R-:W-:Y:S04]  /*02e0*/  @P0 STG.E.U8 desc[UR6][R6.64+0x4], R19 ;  /* 0x0000041306000986 */ /* 0x000fe8000c101106 */
[----:B------:R2:W-:Y:S02]  /*02f0*/  @P0 STG.E.U8 desc[UR6][R6.64+0x5], R19 ;  /* 0x0000051306000986 */ /* 0x0005e4000c101106 */
[----:B------:R-:W1:Y:S01]  /*0300*/  LDC R17, c[0x0][0x3f4] ;  /* 0x0000fd00ff117b82 */ /* 0x000e620000000800 */
[C---:B----4-:R-:W-:Y:S01]  /*0310*/  IMAD.WIDE R10, R2.reuse, 0x4, R10 ;  /* 0x00000004020a7825 */ /* 0x050fe200078e020a */
[----:B------:R-:W-:Y:S04]  /*0320*/  STG.E.U8 desc[UR6][R6.64], R21 ;  /* 0x0000001506007986 */ /* 0x000fe8000c101106 */
[----:B------:R-:W-:Y:S02]  /*0330*/  STG.E.U8 desc[UR6][R6.64+0x1], R21 ;  /* 0x0000011506007986 */ /* 0x000fe4000c101106 */
[----:B------:R-:W4:Y:S01]  /*0340*/  LDC R16, c[0x0][0x3d0] ;  /* 0x0000f400ff107b82 */ /* 0x000f220000000800 */
[C---:B0-----:R-:W-:Y:S01]  /*0350*/  IADD3 R14, P0, PT, R2.reuse, UR8, RZ ;  /* 0x00000008020e7c10 */ /* 0x041fe2000ff1e0ff */
[----:B--2---:R-:W-:Y:S01]  /*0360*/  IMAD.WIDE R18, R2, 0x4, R12 ;  /* 0x0000000402127825 */ /* 0x004fe200078e020c */
[----:B---3--:R-:W-:Y:S01]  /*0370*/  IADD3 R12, P1, PT, R4, UR5, RZ ;  /* 0x00000005040c7c10 */ /* 0x008fe2000ff3e0ff */
[----:B------:R-:W-:Y:S01]  /*0380*/  STG.E.U8 desc[UR6][R6.64+0x2], R21 ;  /* 0x0000021506007986 */ /* 0x000fe2000c101106 */
[----:B------:R-:W-:-:S03]  /*0390*/  IADD3.X R15, PT, PT, R15, UR9, RZ, P0, !PT ;  /* 0x000000090f0f7c10 */ /* 0x000fc600087fe4ff */
[----:B------:R0:W-:Y:S01]  /*03a0*/  STG.E.U8 desc[UR6][R6.64+0x3], R21 ;  /* 0x0000031506007986 */ /* 0x0001e2000c101106 */
[----:B------:R-:W-:-:S03]  /*03b0*/  IMAD.X R13, RZ, RZ, R5, P1 ;  /* 0x000000ffff0d7224 */ /* 0x000fc600008e0605 */
[----:B-----5:R2:W-:Y:S04]  /*03c0*/  STG.E desc[UR6][R18.64], R23 ;  /* 0x0000001712007986 */ /* 0x0205e8000c101906 */
[----:B-1----:R1:W-:Y:S01]  /*03d0*/  STG.E desc[UR6][R10.64], R17 ;  /* 0x000000110a007986 */ /* 0x0023e2000c101906 */
[----:B0-----:R-:W-:Y:S01]  /*03e0*/  IMAD.WIDE R20, R2, 0x4, R8 ;  /* 0x0000000402147825 */ /* 0x001fe200078e0208 */
[----:B--2---:R-:W-:-:S04]  /*03f0*/  PRMT R19, R22, 0x7610, R19 ;  /* 0x0000761016137816 */ /* 0x004fc80000000013 */
[----:B----4-:R-:W-:Y:S04]  /*0400*/  STG.E desc[UR6][R20.64], R16 ;  /* 0x0000001014007986 */ /* 0x010fe8000c101906 */
[----:B------:R0:W-:Y:S04]  /*0410*/  STG.E.U8 desc[UR6][R14.64], R19 ;  /* 0x000000130e007986 */ /* 0x0001e8000c101106 */
[----:B------:R-:W2:Y:S01]  /*0420*/  LDG.E.U8 R8, desc[UR6][R12.64] ;  /* 0x000000060c087981 */ /* 0x000ea2000c1e1100 */
[----:B------:R-:W-:Y:S01]  /*0430*/  VIADD R9, R2, -UR4 ;  /* 0x8000000402097c36 */ /* 0x000fe20008000000 */
[----:B------:R-:W-:Y:S01]  /*0440*/  MOV R18, 0xa ;  /* 0x0000000a00127802 */ /* 0x000fe20000000f00 */
[----:B------:R-:W-:Y:S01]  /*0450*/  IMAD.MOV.U32 R22, RZ, RZ, 0x2 ;  /* 0x00000002ff167424 */ /* 0x000fe200078e00ff */
[----:B--2---:R-:W-:-:S02]  /*0460*/  ISETP.NE.AND P0, PT, R8, RZ, PT ;  /* 0x000000ff0800720c */ /* 0x004fc40003f05270 */
[----:B------:R-:W-:-:S04]  /*0470*/  IADD3 R8, P1, PT, R9, UR10, RZ ;  /* 0x0000000a09087c10 */ /* 0x000fc8000ff3e0ff */
[----:B------:R-:W-:-:S07]  /*0480*/  LEA.HI.X.SX32 R9, R9, UR11, 0x1, P1 ;  /* 0x0000000b09097c11 */ /* 0x000fce00088f0eff */
[----:B-1----:R-:W-:Y:S02]  /*0490*/  @P0 PRMT R11, R18, 0x7610, R11 ;  /* 0x00007610120b0816 */ /* 0x002fe4000000000b */
[----:B0-----:R-:W-:-:S03]  /*04a0*/  @P0 PRMT R15, R22, 0x7610, R15 ;  /* 0x00007610160f0816 */ /* 0x001fc6000000000f */
[----:B------:R-:W-:Y:S04]  /*04b0*/  @P0 STG.E.U8 desc[UR6][R6.64], R11 ;  /* 0x0000000b06000986 */ /* 0x000fe8000c101106 */
[----:B------:R0:W-:Y:S04]  /*04c0*/  @P0 STG.E.U8 desc[UR6][R12.64], R15 ;  /* 0x0000000f0c000986 */ /* 0x0001e8000c101106 */
[----:B------:R-:W2:Y:S01]  /*04d0*/  LDG.E.U8 R10, desc[UR6][R8.64] ;  /* 0x00000006080a7981 */ /* 0x000ea2000c1e1100 */
[----:B------:R-:W-:Y:S01]  /*04e0*/  IMAD.MOV.U32 R14, RZ, RZ, 0x2 ;  /* 0x00000002ff0e7424 */ /* 0x000fe200078e00ff */
[----:B--2---:R-:W-:Y:S01]  /*04f0*/  ISETP.NE.AND P0, PT, R10, RZ, PT ;  /* 0x000000ff0a00720c */ /* 0x004fe20003f05270 */
[----:B------:R-:W-:-:S12]  /*0500*/  IMAD.MOV.U32 R10, RZ, RZ, 0xa ;  /* 0x0000000aff0a7424 */ /* 0x000fd800078e00ff */
[----:B0-----:R-:W-:-:S05]  /*0510*/  @P0 PRMT R13, R10, 0x7610, R13 ;  /* 0x000076100a0d0816 */ /* 0x001fca000000000d */
[----:B------:R-:W-:Y:S04]  /*0520*/  @P0 STG.E.U8 desc[UR6][R6.64+0x1], R13 ;  /* 0x0000010d06000986 */ /* 0x000fe8000c101106 */
[----:B------:R0:W-:Y:S04]  /*0530*/  @P0 STG.E.U8 desc[UR6][R8.64], R14 ;  /* 0x0000000e08000986 */ /* 0x0001e8000c101106 */
[----:B------:R-:W2:Y:S01]  /*0540*/  LDG.E.U8 R10, desc[UR6][R4.64+0x1] ;  /* 0x00000106040a7981 */ /* 0x000ea2000c1e1100 */
[----:B------:R-:W-:Y:S01]  /*0550*/  IMAD.MOV.U32 R11, RZ, RZ, 0x2 ;  /* 0x00000002ff0b7424 */ /* 0x000fe200078e00ff */
[----:B--2---:R-:W-:Y:S01]  /*0560*/  ISETP.NE.AND P0, PT, R10, RZ, PT ;  /* 0x000000ff0a00720c */ /* 0x004fe20003f05270 */
[----:B------:R-:W-:-:S12]  /*0570*/  HFMA2 R10, -RZ, RZ, 0, 5.9604644775390625e-07 ;  /* 0x0000000aff0a7431 */ /* 0x000fd800000001ff */
[----:B0-----:R-:W-:-:S05]  /*0580*/  @P0 PRMT R9, R10, 0x7610, R9 ;  /* 0x000076100a090816 */ /* 0x001fca0000000009 */
[----:B------:R0:W-:Y:S04]  /*0590*/  @P0 STG.E.U8 desc[UR6][R6.64+0x2], R9 ;  /* 0x0000020906000986 */ /* 0x0001e8000c101106 */
[----:B------:R0:W-:Y:S04]  /*05a0*/  @P0 STG.E.U8 desc[UR6][R4.64+0x1], R11 ;  /* 0x0000010b04000986 */ /* 0x0001e8000c101106 */
[----:B------:R-:W2:Y:S01]  /*05b0*/  LDG.E.U8 R10, desc[UR6][R4.64+-0x1] ;  /* 0xffffff06040a7981 */ /* 0x000ea2000c1e1100 */
[----:B------:R-:W-:Y:S01]  /*05c0*/  ISETP.NE.AND P1, PT, R3, RZ, PT ;  /* 0x000000ff0300720c */ /* 0x000fe20003f25270 */
[----:B------:R-:W-:Y:S01]  /*05d0*/  IMAD.MOV.U32 R12, RZ, RZ, 0x2 ;  /* 0x00000002ff0c7424 */ /* 0x000fe200078e00ff */
[----:B------:R-:W-:Y:S11]  /*05e0*/  BSSY.RECONVERGENT B0, `(.L_x_1) ;  /* 0x00000a1000007945 */ /* 0x000ff60003800200 */
[----:B------:R-:W-:-:S02]  /*05f0*/  @!P1 MOV R8, 0x3fc90fdb ;  /* 0x3fc90fdb00089802 */ /* 0x000fc40000000f00 */
[----:B--2---:R-:W-:Y:S01]  /*0600*/  ISETP.NE.AND P0, PT, R10, RZ, PT ;  /* 0x000000ff0a00720c */ /* 0x004fe20003f05270 */
[----:B------:R-:W-:-:S12]  /*0610*/  IMAD.MOV.U32 R10, RZ, RZ, 0xa ;  /* 0x0000000aff0a7424 */ /* 0x000fd800078e00ff */
[----:B------:R0:W-:Y:S04]  /*0620*/  @P0 STG.E.U8 desc[UR6][R6.64+0x3], R10 ;  /* 0x0000030a06000986 */ /* 0x0001e8000c101106 */
[----:B------:R0:W-:Y:S01]  /*0630*/  @P0 STG.E.U8 desc[UR6][R4.64+-0x1], R12 ;  /* 0xffffff0c04000986 */ /* 0x0001e2000c101106 */
[----:B------:R-:W-:-:S04]  /*0640*/  @!P1 ISETP.GT.AND P0, PT, R0, -0x1, PT ;  /* 0xffffffff0000980c */ /* 0x000fc80003f04270 */
[----:B------:R-:W-:Y:S01]  /*0650*/  @!P1 FSEL R8, R8, 2.3561944961547851562, P0 ;  /* 0x4016cbe408089808 */ /* 0x000fe20000000000 */
[----:B------:R-:W-:Y:S08]  /*0660*/  @!P1 BRA `(.L_x_2) ;  /* 0x0000000800609947 */ /* 0x000ff00003800000 */
[----:B------:R-:W-:-:S13]  /*0670*/  ISETP.GT.AND P0, PT, R3, -0x1, PT ;  /* 0xffffffff0300780c */ /* 0x000fda0003f04270 */
[----:B------:R-:W-:Y:S05]  /*0680*/  @P0 BRA `(.L_x_3) ;  /* 0x00000004002c0947 */ /* 0x000fea0003800000 */
[----:B------:R-:W-:-:S13]  /*0690*/  ISETP.GE.AND P0, PT, R0, RZ, PT ;  /* 0x000000ff0000720c */ /* 0x000fda0003f06270 */
[----:B------:R-:W-:Y:S05]  /*06a0*/  @!P0 BRA `(.L_x_4) ;  /* 0x0000000000908947 */ /* 0x000fea0003800000 */
[----:B------:R-:W-:Y:S01]  /*06b0*/  I2FP.F32.S32 R3, R3 ;  /* 0x0000000300037245 */ /* 0x000fe20000201400 */
[----:B------:R-:W-:Y:S01]  /*06c0*/  BSSY.RECONVERGENT B1, `(.L_x_5) ;  /* 0x000000e000017945 */ /* 0x000fe20003800200 */
[----:B------:R-:W-:Y:S02]  /*06d0*/  I2FP.F32.U32 R0, R0 ;  /* 0x0000000000007245 */ /* 0x000fe40000201000 */
[----:B0-----:R-:W0:Y:S08]  /*06e0*/  MUFU.RCP R4, R3 ;  /* 0x0000000300047308 */ /* 0x001e300000001000 */
[----:B------:R-:W1:Y:S01]  /*06f0*/  FCHK P0, -R0, R3 ;  /* 0x0000000300007302 */ /* 0x000e620000000100 */
[----:B0-----:R-:W-:-:S04]  /*0700*/  FFMA R5, -R3, R4, 1 ;  /* 0x3f80000003057423 */ /* 0x001fc80000000104 */
[----:B------:R-:W-:-:S04]  /*0710*/  FFMA R5, R4, R5, R4 ;  /* 0x0000000504057223 */ /* 0x000fc80000000004 */
[----:B------:R-:W-:-:S04]  /*0720*/  FFMA R4, -R0, R5, RZ ;  /* 0x0000000500047223 */ /* 0x000fc800000001ff */
[----:B------:R-:W-:-:S04]  /*0730*/  FFMA R6, -R3, R4, -R0 ;  /* 0x0000000403067223 */ /* 0x000fc80000000900 */
[----:B------:R-:W-:Y:S01]  /*0740*/  FFMA R4, R5, R6, R4 ;  /* 0x0000000605047223 */ /* 0x000fe20000000004 */
[----:B-1----:R-:W-:Y:S06]  /*0750*/  @!P0 BRA `(.L_x_6) ;  /* 0x0000000000108947 */ /* 0x002fec0003800000 */
[----:B------:R-:W-:Y:S01]  /*0760*/  FADD R0, -R0, -RZ ;  /* 0x800000ff00007221 */ /* 0x000fe20000000100 */
[----:B------:R-:W-:-:S07]  /*0770*/  MOV R4, 0x790 ;  /* 0x0000079000047802 */ /* 0x000fce0000000f00 */
[----:B------:R-:W-:Y:S05]  /*0780*/  CALL.REL.NOINC `($__internal_0_$__cuda_sm3x_div_rn_noftz_f32_slowpath) ;  /* 0x0000000c00507944 */ /* 0x000fea0003c00000 */
[----:B------:R-:W-:-:S07]  /*0790*/  IMAD.MOV.U32 R4, RZ, RZ, R0 ;  /* 0x000000ffff047224 */ /* 0x000fce00078e0000 */
.L_x_6:
[----:B------:R-:W-:Y:S05]  /*07a0*/  BSYNC.RECONVERGENT B1 ;  /* 0x0000000000017941 */ /* 0x000fea0003800200 */
.L_x_5:
[----:B------:R-:W0:Y:S01]  /*07b0*/  MUFU.RCP R3, |R4| ;  /* 0x4000000400037308 */ /* 0x000e220000001000 */
[----:B------:R-:W-:Y:S01]  /*07c0*/  FSETP.GT.AND P0, PT, |R4|, 1, PT ;  /* 0x3f8000000400780b */ /* 0x000fe20003f04200 */
[----:B------:R-:W-:Y:S02]  /*07d0*/  IMAD.MOV.U32 R5, RZ, RZ, 0x3b2090aa ;  /* 0x3b2090aaff057424 */ /* 0x000fe400078e00ff */
[----:B------:R-:W-:Y:S01]  /*07e0*/  IMAD.MOV.U32 R6, RZ, RZ, 0x3f6ee581 ;  /* 0x3f6ee581ff067424 */ /* 0x000fe200078e00ff */
[----:B0-----:R-:W-:-:S05]  /*07f0*/  FSEL R3, R3, |R4|, P0 ;  /* 0x4000000403037208 */ /* 0x001fca0000000000 */
[----:B------:R-:W-:-:S04]  /*0800*/  FMUL R0, R3, R3 ;  /* 0x0000000303007220 */ /* 0x000fc80000400000 */
[----:B------:R-:W-:-:S04]  /*0810*/  FFMA R5, R0, R5, -0.014396979473531246185 ;  /* 0xbc6be14f00057423 */ /* 0x000fc80000000005 */
[----:B------:R-:W-:-:S04]  /*0820*/  FFMA R5, R0, R5, 0.039849750697612762451 ;  /* 0x3d23397e00057423 */ /* 0x000fc80000000005 */
[----:B------:R-:W-:-:S04]  /*0830*/  FFMA R5, R0, R5, -0.072529748082160949707 ;  /* 0xbd948a7a00057423 */ /* 0x000fc80000000005 */
[----:B------:R-:W-:-:S04]  /*0840*/  FFMA R5, R0, R5, 0.10518480092287063599 ;  /* 0x3dd76b2100057423 */ /* 0x000fc80000000005 */
[----:B------:R-:W-:-:S04]  /*0850*/  FFMA R5, R0, R5, -0.14171802997589111328 ;  /* 0xbe111e8800057423 */ /* 0x000fc80000000005 */
[----:B------:R-:W-:-:S04]  /*0860*/  FFMA R5, R0, R5, 0.19988775253295898438 ;  /* 0x3e4caf6000057423 */ /* 0x000fc80000000005 */
[----:B------:R-:W-:-:S04]  /*0870*/  FFMA R5, R0, R5, -0.33332940936088562012 ;  /* 0xbeaaaa2700057423 */ /* 0x000fc80000000005 */
[----:B------:R-:W-:-:S04]  /*0880*/  FMUL R0, R0, R5 ;  /* 0x0000000500007220 */ /* 0x000fc80000400000 */
[----:B------:R-:W-:-:S04]  /*0890*/  FFMA R3, R3, R0, R3 ;  /* 0x0000000003037223 */ /* 0x000fc80000000003 */
[----:B------:R-:W-:Y:S01]  /*08a0*/  @P0 FFMA R3, R6, 1.6832555532455444336, -R3 ;  /* 0x3fd774eb06030823 */ /* 0x000fe20000000803 */
[----:B------:R-:W-:-:S04]  /*08b0*/  FSETP.NAN.AND P0, PT, |R4|, |R4|, PT ;  /* 0x400000040400720b */ /* 0x000fc80003f08200 */
[----:B------:R-:W-:-:S04]  /*08c0*/  LOP3.LUT R4, R3, 0x80000000, R4, 0xb8, !PT ;  /* 0x8000000003047812 */ /* 0x000fc800078eb804 */
[----:B------:R-:W-:Y:S01]  /*08d0*/  FSEL R8, R4, R3, !P0 ;  /* 0x0000000304087208 */ /* 0x000fe20004000000 */
[----:B------:R-:W-:Y:S06]  /*08e0*/  BRA `(.L_x_2) ;  /* 0x0000000400c07947 */ /* 0x000fec0003800000 */
.L_x_4:
[----:B0-----:R-:W-:Y:S01]  /*08f0*/  I2FP.F32.S32 R6, R3 ;  /* 0x0000000300067245 */ /* 0x001fe20000201400 */
[----:B------:R-:W-:Y:S01]  /*0900*/  BSSY.RECONVERGENT B1, `(.L_x_7) ;  /* 0x000000e000017945 */ /* 0x000fe20003800200 */
[----:B------:R-:W-:Y:S02]  /*0910*/  I2FP.F32.S32 R3, R0 ;  /* 0x0000000000037245 */ /* 0x000fe40000201400 */
[----:B------:R-:W0:Y:S08]  /*0920*/  MUFU.RCP R5, R6 ;  /* 0x0000000600057308 */ /* 0x000e300000001000 */
[----:B------:R-:W1:Y:S01]  /*0930*/  FCHK P0, R3, R6 ;  /* 0x0000000603007302 */ /* 0x000e620000000000 */
[----:B0-----:R-:W-:-:S04]  /*0940*/  FFMA R4, -R6, R5, 1 ;  /* 0x3f80000006047423 */ /* 0x001fc80000000105 */
[----:B------:R-:W-:-:S04]  /*0950*/  FFMA R0, R5, R4, R5 ;  /* 0x0000000405007223 */ /* 0x000fc80000000005 */
[----:B------:R-:W-:-:S04]  /*0960*/  FFMA R4, R0, R3, RZ ;  /* 0x0000000300047223 */ /* 0x000fc800000000ff */
[----:B------:R-:W-:-:S04]  /*0970*/  FFMA R5, -R6, R4, R3 ;  /* 0x0000000406057223 */ /* 0x000fc80000000103 */
[----:B------:R-:W-:Y:S01]  /*0980*/  FFMA R0, R0, R5, R4 ;  /* 0x0000000500007223 */ /* 0x000fe20000000004 */
[----:B-1----:R-:W-:Y:S06]  /*0990*/  @!P0 BRA `(.L_x_8) ;  /* 0x0000000000108947 */ /* 0x002fec0003800000 */
[----:B------:R-:W-:Y:S01]  /*09a0*/  MOV R0, R3 ;  /* 0x0000000300007202 */ /* 0x000fe20000000f00 */
[----:B------:R-:W-:Y:S01]  /*09b0*/  IMAD.MOV.U32 R3, RZ, RZ, R6 ;  /* 0x000000ffff037224 */ /* 0x000fe200078e0006 */
[----:B------:R-:W-:-:S07]  /*09c0*/  MOV R4, 0x9e0 ;  /* 0x000009e000047802 */ /* 0x000fce0000000f00 */
[----:B------:R-:W-:Y:S05]  /*09d0*/  CALL.REL.NOINC `($__internal_0_$__cuda_sm3x_div_rn_noftz_f32_slowpath) ;  /* 0x0000000800bc7944 */ /* 0x000fea0003c00000 */
.L_x_8:
[----:B------:R-:W-:Y:S05]  /*09e0*/  BSYNC.RECONVERGENT B1 ;  /* 0x0000000000017941 */ /* 0x000fea0003800200 */
.L_x_7:
        /* <DEDUP_REMOVED lines=18> */
[----:B------:R-:W-:-:S05]  /*0b10*/  FSEL R0, R0, R3, !P0 ;  /* 0x0000000300007208 */ /* 0x000fca0004000000 */
[----:B------:R-:W-:Y:S01]  /*0b20*/  FADD R8, -R0, 6.2831854820251464844 ;  /* 0x40c90fdb00087421 */ /* 0x000fe20000000100 */
[----:B------:R-:W-:Y:S06]  /*0b30*/  BRA `(.L_x_2) ;  /* 0x00000004002c7947 */ /* 0x000fec0003800000 */
.L_x_3:
[----:B------:R-:W-:-:S13]  /*0b40*/  ISETP.GE.AND P0, PT, R0, RZ, PT ;  /* 0x000000ff0000720c */ /* 0x000fda0003f06270 */
[----:B------:R-:W-:Y:S05]  /*0b50*/  @!P0 BRA `(.L_x_9) ;  /* 0x0000000000908947 */ /* 0x000fea0003800000 */
[----:B------:R-:W-:Y:S01]  /*0b60*/  I2FP.F32.U32 R3, R3 ;  /* 0x0000000300037245 */ /* 0x000fe20000201000 */
[----:B------:R-:W-:Y:S01]  /*0b70*/  BSSY.RECONVERGENT B1, `(.L_x_10) ;  /* 0x000000d000017945 */ /* 0x000fe20003800200 */
[----:B------:R-:W-:Y:S02]  /*0b80*/  I2FP.F32.U32 R0, R0 ;  /* 0x0000000000007245 */ /* 0x000fe40000201000 */
[----:B0-----:R-:W0:Y:S08]  /*0b90*/  MUFU.RCP R4, R3 ;  /* 0x0000000300047308 */ /* 0x001e300000001000 */
[----:B------:R-:W1:Y:S01]  /*0ba0*/  FCHK P0, R0, R3 ;  /* 0x0000000300007302 */ /* 0x000e620000000000 */
[----:B0-----:R-:W-:-:S04]  /*0bb0*/  FFMA R5, -R3, R4, 1 ;  /* 0x3f80000003057423 */ /* 0x001fc80000000104 */
[----:B------:R-:W-:-:S04]  /*0bc0*/  FFMA R5, R4, R5, R4 ;  /* 0x0000000504057223 */ /* 0x000fc80000000004 */
[----:B------:R-:W-:-:S04]  /*0bd0*/  FFMA R4, R0, R5, RZ ;  /* 0x0000000500047223 */ /* 0x000fc800000000ff */
[----:B------:R-:W-:-:S04]  /*0be0*/  FFMA R6, -R3, R4, R0 ;  /* 0x0000000403067223 */ /* 0x000fc80000000100 */
[----:B------:R-:W-:Y:S01]  /*0bf0*/  FFMA R4, R5, R6, R4 ;  /* 0x0000000605047223 */ /* 0x000fe20000000004 */
[----:B-1----:R-:W-:Y:S06]  /*0c00*/  @!P0 BRA `(.L_x_11) ;  /* 0x00000000000c8947 */ /* 0x002fec0003800000 */
[----:B------:R-:W-:-:S07]  /*0c10*/  MOV R4, 0xc30 ;  /* 0x00000c3000047802 */ /* 0x000fce0000000f00 */
[----:B------:R-:W-:Y:S05]  /*0c20*/  CALL.REL.NOINC `($__internal_0_$__cuda_sm3x_div_rn_noftz_f32_slowpath) ;  /* 0x0000000800287944 */ /* 0x000fea0003c00000 */
[----:B------:R-:W-:-:S07]  /*0c30*/  MOV R4, R0 ;  /* 0x0000000000047202 */ /* 0x000fce0000000f00 */
.L_x_11:
[----:B------:R-:W-:Y:S05]  /*0c40*/  BSYNC.RECONVERGENT B1 ;  /* 0x0000000000017941 */ /* 0x000fea0003800200 */
.L_x_10:
        /* <DEDUP_REMOVED lines=19> */
[----:B------:R-:W-:Y:S01]  /*0d80*/  FADD R8, -R4, 3.1415927410125732422 ;  /* 0x40490fdb04087421 */ /* 0x000fe20000000100 */
[----:B------:R-:W-:Y:S06]  /*0d90*/  BRA `(.L_x_2) ;  /* 0x0000000000947947 */ /* 0x000fec0003800000 */
.L_x_9:
[----:B0-----:R-:W-:Y:S01]  /*0da0*/  I2FP.F32.U32 R5, R3 ;  /* 0x0000000300057245 */ /* 0x001fe20000201000 */
[----:B------:R-:W-:Y:S01]  /*0db0*/  BSSY.RECONVERGENT B1, `(.L_x_12) ;  /* 0x000000f000017945 */ /* 0x000fe20003800200 */
[----:B------:R-:W-:Y:S02]  /*0dc0*/  I2FP.F32.S32 R0, R0 ;  /* 0x0000000000007245 */ /* 0x000fe40000201400 */
[----:B------:R-:W0:Y:S08]  /*0dd0*/  MUFU.RCP R4, R5 ;  /* 0x0000000500047308 */ /* 0x000e300000001000 */
        /* <DEDUP_REMOVED lines=8> */
[----:B------:R-:W-:Y:S01]  /*0e60*/  IMAD.MOV.U32 R3, RZ, RZ, R5 ;  /* 0x000000ffff037224 */ /* 0x000fe200078e0005 */
[----:B------:R-:W-:-:S07]  /*0e70*/  MOV R4, 0xe90 ;  /* 0x00000e9000047802 */ /* 0x000fce0000000f00 */
[----:B------:R-:W-:Y:S05]  /*0e80*/  CALL.REL.NOINC `($__internal_0_$__cuda_sm3x_div_rn_noftz_f32_slowpath) ;  /* 0x0000000400907944 */ /* 0x000fea0003c00000 */
[----:B------:R-:W-:-:S07]  /*0e90*/  MOV R3, R0 ;  /* 0x0000000000037202 */ /* 0x000fce0000000f00 */
.L_x_13:
[----:B------:R-:W-:Y:S05]  /*0ea0*/  BSYNC.RECONVERGENT B1 ;  /* 0x0000000000017941 */ /* 0x000fea0003800200 */
.L_x_12:
        /* <DEDUP_REMOVED lines=19> */
[----:B------:R-:W-:-:S07]  /*0fe0*/  FADD R8, R3, 3.1415927410125732422 ;  /* 0x40490fdb03087421 */ /* 0x000fce0000000000 */
.L_x_2:
[----:B------:R-:W-:Y:S05]  /*0ff0*/  BSYNC.RECONVERGENT B0 ;  /* 0x0000000000007941 */ /* 0x000fea0003800200 */
.L_x_1:
[----:B0-----:R-:W0:Y:S02]  /*1000*/  LDC.64 R4, c[0x0][0x3e8] ;  /* 0x0000fa00ff047b82 */ /* 0x001e240000000a00 */
[----:B0-----:R-:W2:Y:S01]  /*1010*/  LDG.E R3, desc[UR6][R4.64] ;  /* 0x0000000604037981 */ /* 0x001ea2000c1e1900 */
[----:B------:R-:W-:Y:S01]  /*1020*/  BSSY.RECONVERGENT B0, `(.L_x_14) ;  /* 0x0000024000007945 */ /* 0x000fe20003800200 */
[----:B------:R-:W-:Y:S01]  /*1030*/  HFMA2 R7, -RZ, RZ, 0, 4.17232513427734375e-07 ;  /* 0x00000007ff077431 */ /* 0x000fe200000001ff */
[----:B--2---:R-:W-:-:S13]  /*1040*/  FSETP.GEU.AND P0, PT, R8, R3, PT ;  /* 0x000000030800720b */ /* 0x004fda0003f0e000 */
[----:B------:R-:W-:Y:S05]  /*1050*/  @!P0 BRA `(.L_x_15) ;  /* 0x0000000000808947 */ /* 0x000fea0003800000 */
[----:B------:R-:W2:Y:S01]  /*1060*/  LDG.E R3, desc[UR6][R4.64+0x4] ;  /* 0x0000040604037981 */ /* 0x000ea2000c1e1900 */
[----:B------:R-:W-:Y:S01]  /*1070*/  IMAD.MOV.U32 R7, RZ, RZ, RZ ;  /* 0x000000ffff077224 */ /* 0x000fe200078e00ff */
[----:B--2---:R-:W-:-:S13]  /*1080*/  FSETP.GEU.AND P0, PT, R8, R3, PT ;  /* 0x000000030800720b */ /* 0x004fda0003f0e000 */
[----:B------:R-:W-:Y:S05]  /*1090*/  @!P0 BRA `(.L_x_15) ;  /* 0x0000000000708947 */ /* 0x000fea0003800000 */
[----:B------:R-:W2:Y:S01]  /*10a0*/  LDG.E R3, desc[UR6][R4.64+0x8] ;  /* 0x0000080604037981 */ /* 0x000ea2000c1e1900 */
[----:B------:R-:W-:Y:S01]  /*10b0*/  IMAD.MOV.U32 R7, RZ, RZ, 0x1 ;  /* 0x00000001ff077424 */ /* 0x000fe200078e00ff */
[----:B--2---:R-:W-:-:S13]  /*10c0*/  FSETP.GEU.AND P0, PT, R8, R3, PT ;  /* 0x000000030800720b */ /* 0x004fda0003f0e000 */
[----:B------:R-:W-:Y:S05]  /*10d0*/  @!P0 BRA `(.L_x_15) ;  /* 0x0000000000608947 */ /* 0x000fea0003800000 */
[----:B------:R-:W2:Y:S01]  /*10e0*/  LDG.E R3, desc[UR6][R4.64+0xc] ;  /* 0x00000c0604037981 */ /* 0x000ea2000c1e1900 */
[----:B------:R-:W-:Y:S02]  /*10f0*/  MOV R7, 0x2 ;  /* 0x0000000200077802 */ /* 0x000fe40000000f00 */
[----:B--2---:R-:W-:-:S13]  /*1100*/  FSETP.GEU.AND P0, PT, R8, R3, PT ;  /* 0x000000030800720b */ /* 0x004fda0003f0e000 */
[----:B------:R-:W-:Y:S05]  /*1110*/  @!P0 BRA `(.L_x_15) ;  /* 0x0000000000508947 */ /* 0x000fea0003800000 */
[----:B------:R-:W2:Y:S01]  /*1120*/  LDG.E R3, desc[UR6][R4.64+0x10] ;  /* 0x0000100604037981 */ /* 0x000ea2000c1e1900 */
[----:B------:R-:W-:Y:S01]  /*1130*/  IMAD.MOV.U32 R7, RZ, RZ, 0x3 ;  /* 0x00000003ff077424 */ /* 0x000fe200078e00ff */
[----:B--2---:R-:W-:-:S13]  /*1140*/  FSETP.GEU.AND P0, PT, R8, R3, PT ;  /* 0x000000030800720b */ /* 0x004fda0003f0e000 */
[----:B------:R-:W-:Y:S05]  /*1150*/  @!P0 BRA `(.L_x_15) ;  /* 0x0000000000408947 */ /* 0x000fea0003800000 */
[----:B------:R-:W2:Y:S01]  /*1160*/  LDG.E R3, desc[UR6][R4.64+0x14] ;  /* 0x0000140604037981 */ /* 0x000ea2000c1e1900 */
[----:B------:R-:W-:Y:S01]  /*1170*/  IMAD.MOV.U32 R7, RZ, RZ, 0x4 ;  /* 0x00000004ff077424 */ /* 0x000fe200078e00ff */
[----:B--2---:R-:W-:-:S13]  /*1180*/  FSETP.GEU.AND P0, PT, R8, R3, PT ;  /* 0x000000030800720b */ /* 0x004fda0003f0e000 */
[----:B------:R-:W-:Y:S05]  /*1190*/  @!P0 BRA `(.L_x_15) ;  /* 0x0000000000308947 */ /* 0x000fea0003800000 */
[----:B------:R-:W2:Y:S01]  /*11a0*/  LDG.E R3, desc[UR6][R4.64+0x18] ;  /* 0x0000180604037981 */ /* 0x000ea2000c1e1900 */
[----:B------:R-:W-:Y:S01]  /*11b0*/  HFMA2 R7, -RZ, RZ, 0, 2.98023223876953125e-07 ;  /* 0x00000005ff077431 */ /* 0x000fe200000001ff */
[----:B--2---:R-:W-:-:S13]  /*11c0*/  FSETP.GEU.AND P0, PT, R8, R3, PT ;  /* 0x000000030800720b */ /* 0x004fda0003f0e000 */
[----:B------:R-:W-:Y:S05]  /*11d0*/  @!P0 BRA `(.L_x_15) ;  /* 0x0000000000208947 */ /* 0x000fea0003800000 */
[----:B------:R-:W2:Y:S01]  /*11e0*/  LDG.E R3, desc[UR6][R4.64+0x1c] ;  /* 0x00001c0604037981 */ /* 0x000ea2000c1e1900 */
[----:B------:R-:W-:Y:S01]  /*11f0*/  IMAD.MOV.U32 R7, RZ, RZ, 0x6 ;  /* 0x00000006ff077424 */ /* 0x000fe200078e00ff */
[----:B--2---:R-:W-:-:S13]  /*1200*/  FSETP.GEU.AND P0, PT, R8, R3, PT ;  /* 0x000000030800720b */ /* 0x004fda0003f0e000 */
[----:B------:R-:W-:Y:S05]  /*1210*/  @!P0 BRA `(.L_x_15) ;  /* 0x0000000000108947 */ /* 0x000fea0003800000 */
[----:B------:R-:W2:Y:S02]  /*1220*/  LDG.E R5, desc[UR6][R4.64+0x20] ;  /* 0x0000200604057981 */ /* 0x000ea4000c1e1900 */
[----:B--2---:R-:W-:-:S13]  /*1230*/  FSETP.GEU.AND P0, PT, R8, R5, PT ;  /* 0x000000050800720b */ /* 0x004fda0003f0e000 */
[----:B------:R-:W-:Y:S05]  /*1240*/  @P0 EXIT ;  /* 0x000000000000094d */ /* 0x000fea0003800000 */
[----:B------:R-:W-:-:S07]  /*1250*/  IMAD.MOV.U32 R7, RZ, RZ, 0x7 ;  /* 0x00000007ff077424 */ /* 0x000fce00078e00ff */
.L_x_15:
[----:B------:R-:W-:Y:S05]  /*1260*/  BSYNC.RECONVERGENT B0 ;  /* 0x0000000000007941 */ /* 0x000fea0003800200 */
.L_x_14:
[----:B------:R-:W0:Y:S02]  /*1270*/  LDC.64 R4, c[0x0][0x3e0] ;  /* 0x0000f800ff047b82 */ /* 0x000e240000000a00 */
[----:B0-----:R-:W-:-:S05]  /*1280*/  IMAD.WIDE R2, R2, 0x4, R4 ;  /* 0x0000000402027825 */ /* 0x001fca00078e0204 */
[----:B------:R-:W-:Y:S01]  /*1290*/  STG.E desc[UR6][R2.64], R7 ;  /* 0x0000000702007986 */ /* 0x000fe2000c101906 */
[----:B------:R-:W-:Y:S05]  /*12a0*/  EXIT ;  /* 0x000000000000794d */ /* 0x000fea0003800000 */
.L_x_0:
[----:B------:R-:W1:Y:S01]  /*12b0*/  LDCU.64 UR8, c[0x0][0x3a0] ;  /* 0x00007400ff0877ac */ /* 0x000e620008000a00 */
[----:B------:R-:W2:Y:S01]  /*12c0*/  LDC.64 R12, c[0x0][0x3a8] ;  /* 0x0000ea00ff0c7b82 */ /* 0x000ea20000000a00 */
[----:B------:R-:W-:Y:S01]  /*12d0*/  ISETP.GE.U32.AND P1, PT, R9, 0x5, PT ;  /* 0x000000050900780c */ /* 0x000fe20003f26070 */
[----:B------:R-:W-:Y:S01]  /*12e0*/  IMAD.MOV.U32 R18, RZ, RZ, 0xff ;  /* 0x000000ffff127424 */ /* 0x000fe200078e00ff */
[----:B------:R-:W3:Y:S01]  /*12f0*/  LDCU.64 UR12, c[0x0][0x3d8] ;  /* 0x00007b00ff0c77ac */ /* 0x000ee20008000a00 */
[----:B------:R-:W-:Y:S01]  /*1300*/  MOV R16, 0xa ;  /* 0x0000000a00107802 */ /* 0x000fe20000000f00 */
[----:B------:R-:W-:Y:S01]  /*1310*/  IMAD.MOV.U32 R3, RZ, RZ, 0xb ;  /* 0x0000000bff037424 */ /* 0x000fe200078e00ff */
[----:B------:R-:W-:Y:S02]  /*1320*/  MOV R19, 0xffffffff ;  /* 0xffffffff00137802 */ /* 0x000fe40000000f00 */
[----:B------:R-:W4:Y:S08]  /*1330*/  LDC.64 R8, c[0x0][0x3b8] ;  /* 0x0000ee00ff087b82 */ /* 0x000f300000000a00 */
[----:B0-----:R-:W0:Y:S01]  /*1340*/  LDC.64 R6, c[0x0][0x3c8] ;  /* 0x0000f200ff067b82 */ /* 0x001e220000000a00 */
[----:B-1----:R-:W-:-:S04]  /*1350*/  IADD3 R10, P0, PT, R14, UR8, RZ ;  /* 0x000000080e0a7c10 */ /* 0x002fc8000ff1e0ff */
[----:B------:R-:W-:Y:S02]  /*1360*/  LEA.HI.X.SX32 R11, R14, UR9, 0x1, P0 ;  /* 0x000000090e0b7c11 */ /* 0x000fe400080f0eff */
[C---:B---3--:R-:W-:Y:S01]  /*1370*/  IADD3 R14, P0, PT, R2.reuse, UR12, RZ ;  /* 0x0000000c020e7c10 */ /* 0x048fe2000ff1e0ff */
[----:B------:R-:W1:Y:S01]  /*1380*/  LDC.64 R4, c[0x0][0x3e0] ;  /* 0x0000f800ff047b82 */ /* 0x000e620000000a00 */
[----:B--2---:R-:W-:Y:S01]  /*1390*/  IMAD.WIDE R12, R2, 0x4, R12 ;  /* 0x00000004020c7825 */ /* 0x004fe200078e020c */
[----:B------:R-:W-:Y:S01]  /*13a0*/  STG.E.U8 desc[UR6][R10.64], R16 ;  /* 0x000000100a007986 */ /* 0x000fe2000c101106 */
[----:B------:R-:W-:-:S03]  /*13b0*/  IADD3.X R15, PT, PT, R15, UR13, RZ, P0, !PT ;  /* 0x0000000d0f0f7c10 */ /* 0x000fc600087fe4ff */
[----:B------:R-:W-:Y:S02]  /*13c0*/  STG.E.U8 desc[UR6][R10.64+0x1], R16 ;  /* 0x000001100a007986 */ /* 0x000fe4000c101106 */
[----:B------:R-:W2:Y:S01]  /*13d0*/  LDC R17, c[0x0][0x3c0] ;  /* 0x0000f000ff117b82 */ /* 0x000ea20000000800 */
[C---:B----4-:R-:W-:Y:S01]  /*13e0*/  IMAD.WIDE R8, R2.reuse, 0x4, R8 ;  /* 0x0000000402087825 */ /* 0x050fe200078e0208 */
[----:B------:R-:W-:Y:S04]  /*13f0*/  STG.E.U8 desc[UR6][R10.64+0x2], R16 ;  /* 0x000002100a007986 */ /* 0x000fe8000c101106 */
[----:B------:R-:W-:Y:S02]  /*1400*/  STG.E.U8 desc[UR6][R10.64+0x3], R16 ;  /* 0x000003100a007986 */ /* 0x000fe4000c101106 */
[----:B------:R-:W3:Y:S01]  /*1410*/  LDC R0, c[0x0][0x3f0] ;  /* 0x0000fc00ff007b82 */ /* 0x000ee20000000800 */
[C---:B0-----:R-:W-:Y:S01]  /*1420*/  IMAD.WIDE R6, R2.reuse, 0x4, R6 ;  /* 0x0000000402067825 */ /* 0x041fe200078e0206 */
[----:B------:R-:W-:Y:S04]  /*1430*/  @P1 STG.E.U8 desc[UR6][R10.64+0x4], R3 ;  /* 0x000004030a001986 */ /* 0x000fe8000c101106 */
[----:B------:R-:W-:Y:S01]  /*1440*/  @P1 STG.E.U8 desc[UR6][R10.64+0x5], R3 ;  /* 0x000005030a001986 */ /* 0x000fe2000c101106 */
[----:B-1----:R-:W-:Y:S01]  /*1450*/  IMAD.WIDE R4, R2, 0x4, R4 ;  /* 0x0000000402047825 */ /* 0x002fe200078e0204 */
[----:B------:R-:W-:-:S02]  /*1460*/  PRMT R2, R18, 0x7610, R2 ;  /* 0x0000761012027816 */ /* 0x000fc40000000002 */
[----:B--2---:R-:W-:Y:S04]  /*1470*/  STG.E desc[UR6][R12.64], R17 ;  /* 0x000000110c007986 */ /* 0x004fe8000c101906 */
[----:B---3--:R-:W-:Y:S04]  /*1480*/  STG.E desc[UR6][R8.64], R0 ;  /* 0x0000000008007986 */ /* 0x008fe8000c101906 */
[----:B------:R-:W-:Y:S04]  /*1490*/  STG.E desc[UR6][R6.64], RZ ;  /* 0x000000ff06007986 */ /* 0x000fe8000c101906 */
[----:B------:R-:W-:Y:S04]  /*14a0*/  STG.E.U8 desc[UR6][R14.64], R2 ;  /* 0x000000020e007986 */ /* 0x000fe8000c101106 */
[----:B------:R-:W-:Y:S01]  /*14b0*/  STG.E desc[UR6][R4.64], R19 ;  /* 0x0000001304007986 */ /* 0x000fe2000c101906 */
[----:B------:R-:W-:Y:S05]  /*14c0*/  EXIT ;  /* 0x000000000000794d */ /* 0x000fea0003800000 */
        .weak           $__internal_0_$__cuda_sm3x_div_rn_noftz_f32_slowpath
        .type           $__internal_0_$__cuda_sm3x_div_rn_noftz_f32_slowpath,@function
        .size           $__internal_0_$__cuda_sm3x_div_rn_noftz_f32_slowpath,(.L_x_28 - $__internal_0_$__cuda_sm3x_div_rn_noftz_f32_slowpath)
$__internal_0_$__cuda_sm3x_div_rn_noftz_f32_slowpath:
[----:B------:R-:W-:Y:S01]  /*14d0*/  SHF.R.U32.HI R6, RZ, 0x17, R3 ;  /* 0x00000017ff067819 */ /* 0x000fe20000011603 */
[----:B------:R-:W-:Y:S01]  /*14e0*/  BSSY.RECONVERGENT B2, `(.L_x_16) ;  /* 0x0000062000027945 */ /* 0x000fe20003800200 */
[----:B------:R-:W-:Y:S02]  /*14f0*/  SHF.R.U32.HI R5, RZ, 0x17, R0 ;  /* 0x00000017ff057819 */ /* 0x000fe40000011600 */
[----:B------:R-:W-:Y:S02]  /*1500*/  LOP3.LUT R10, R6, 0xff, RZ, 0xc0, !PT ;  /* 0x000000ff060a7812 */ /* 0x000fe400078ec0ff */
[----:B------:R-:W-:-:S03]  /*1510*/  LOP3.LUT R8, R5, 0xff, RZ, 0xc0, !PT ;  /* 0x000000ff05087812 */ /* 0x000fc600078ec0ff */
[----:B------:R-:W-:Y:S02]  /*1520*/  VIADD R7, R10, 0xffffffff ;  /* 0xffffffff0a077836 */ /* 0x000fe40000000000 */
[----:B------:R-:W-:-:S03]  /*1530*/  VIADD R6, R8, 0xffffffff ;  /* 0xffffffff08067836 */ /* 0x000fc60000000000 */
[----:B------:R-:W-:-:S04]  /*1540*/  ISETP.GT.U32.AND P0, PT, R7, 0xfd, PT ;  /* 0x000000fd0700780c */ /* 0x000fc80003f04070 */
[----:B------:R-:W-:-:S13]  /*1550*/  ISETP.GT.U32.OR P0, PT, R6, 0xfd, P0 ;  /* 0x000000fd0600780c */ /* 0x000fda0000704470 */
[----:B------:R-:W-:Y:S01]  /*1560*/  @!P0 MOV R5, RZ ;  /* 0x000000ff00058202 */ /* 0x000fe20000000f00 */
[----:B------:R-:W-:Y:S06]  /*1570*/  @!P0 BRA `(.L_x_17) ;  /* 0x00000000005c8947 */ /* 0x000fec0003800000 */
[----:B------:R-:W-:Y:S02]  /*1580*/  FSETP.GTU.FTZ.AND P0, PT, |R0|, +INF , PT ;  /* 0x7f8000000000780b */ /* 0x000fe40003f1c200 */
[----:B------:R-:W-:-:S04]  /*1590*/  FSETP.GTU.FTZ.AND P1, PT, |R3|, +INF , PT ;  /* 0x7f8000000300780b */ /* 0x000fc80003f3c200 */
[----:B------:R-:W-:-:S13]  /*15a0*/  PLOP3.LUT P0, PT, P0, P1, PT, 0xf8, 0x8f ;  /* 0x00000000008f781c */ /* 0x000fda0000703f70 */
[----:B------:R-:W-:Y:S05]  /*15b0*/  @P0 BRA `(.L_x_18) ;  /* 0x00000004004c0947 */ /* 0x000fea0003800000 */
[----:B------:R-:W-:-:S13]  /*15c0*/  LOP3.LUT P0, RZ, R3, 0x7fffffff, R0, 0xc8, !PT ;  /* 0x7fffffff03ff7812 */ /* 0x000fda000780c800 */
[----:B------:R-:W-:Y:S05]  /*15d0*/  @!P0 BRA `(.L_x_19) ;  /* 0x00000004003c8947 */ /* 0x000fea0003800000 */
[C---:B------:R-:W-:Y:S02]  /*15e0*/  FSETP.NEU.FTZ.AND P2, PT, |R0|.reuse, +INF , PT ;  /* 0x7f8000000000780b */ /* 0x040fe40003f5d200 */
[----:B------:R-:W-:Y:S02]  /*15f0*/  FSETP.NEU.FTZ.AND P1, PT, |R3|, +INF , PT ;  /* 0x7f8000000300780b */ /* 0x000fe40003f3d200 */
[----:B------:R-:W-:-:S11]  /*1600*/  FSETP.NEU.FTZ.AND P0, PT, |R0|, +INF , PT ;  /* 0x7f8000000000780b */ /* 0x000fd60003f1d200 */
[----:B------:R-:W-:Y:S05]  /*1610*/  @!P1 BRA !P2, `(.L_x_19) ;  /* 0x00000004002c9947 */ /* 0x000fea0005000000 */
[----:B------:R-:W-:-:S04]  /*1620*/  LOP3.LUT P2, RZ, R0, 0x7fffffff, RZ, 0xc0, !PT ;  /* 0x7fffffff00ff7812 */ /* 0x000fc8000784c0ff */
[----:B------:R-:W-:-:S13]  /*1630*/  PLOP3.LUT P1, PT, P1, P2, PT, 0x2f, 0xf2 ;  /* 0x0000000000f2781c */ /* 0x000fda0000f24577 */
[----:B------:R-:W-:Y:S05]  /*1640*/  @P1 BRA `(.L_x_20) ;  /* 0x0000000400181947 */ /* 0x000fea0003800000 */
[----:B------:R-:W-:-:S04]  /*1650*/  LOP3.LUT P1, RZ, R3, 0x7fffffff, RZ, 0xc0, !PT ;  /* 0x7fffffff03ff7812 */ /* 0x000fc8000782c0ff */
[----:B------:R-:W-:-:S13]  /*1660*/  PLOP3.LUT P0, PT, P0, P1, PT, 0x2f, 0xf2 ;  /* 0x0000000000f2781c */ /* 0x000fda0000702577 */
[----:B------:R-:W-:Y:S05]  /*1670*/  @P0 BRA `(.L_x_21) ;  /* 0x0000000400000947 */ /* 0x000fea0003800000 */
[----:B------:R-:W-:Y:S02]  /*1680*/  ISETP.GE.AND P0, PT, R6, RZ, PT ;  /* 0x000000ff0600720c */ /* 0x000fe40003f06270 */
[----:B------:R-:W-:-:S11]  /*1690*/  ISETP.GE.AND P1, PT, R7, RZ, PT ;  /* 0x000000ff0700720c */ /* 0x000fd60003f26270 */
[----:B------:R-:W-:Y:S02]  /*16a0*/  @P0 IMAD.MOV.U32 R5, RZ, RZ, RZ ;  /* 0x000000ffff050224 */ /* 0x000fe400078e00ff */
[----:B------:R-:W-:Y:S01]  /*16b0*/  @!P0 FFMA R0, R0, 1.84467440737095516160e+19, RZ ;  /* 0x5f80000000008823 */ /* 0x000fe200000000ff */
[----:B------:R-:W-:Y:S02]  /*16c0*/  @!P0 IMAD.MOV.U32 R5, RZ, RZ, -0x40 ;  /* 0xffffffc0ff058424 */ /* 0x000fe400078e00ff */
[----:B------:R-:W-:-:S03]  /*16d0*/  @!P1 FFMA R3, R3, 1.84467440737095516160e+19, RZ ;  /* 0x5f80000003039823 */ /* 0x000fc600000000ff */
[----:B------:R-:W-:-:S07]  /*16e0*/  @!P1 IADD3 R5, PT, PT, R5, 0x40, RZ ;  /* 0x0000004005059810 */ /* 0x000fce0007ffe0ff */
.L_x_17:
[----:B------:R-:W-:Y:S01]  /*16f0*/  LEA R6, R10, 0xc0800000, 0x17 ;  /* 0xc08000000a067811 */ /* 0x000fe200078eb8ff */
[----:B------:R-:W-:Y:S04]  /*1700*/  BSSY.RECONVERGENT B3, `(.L_x_22) ;  /* 0x0000036000037945 */ /* 0x000fe80003800200 */
[----:B------:R-:W-:Y:S02]  /*1710*/  IMAD.IADD R6, R3, 0x1, -R6 ;  /* 0x0000000103067824 */ /* 0x000fe400078e0a06 */
[----:B------:R-:W-:Y:S02]  /*1720*/  VIADD R3, R8, 0xffffff81 ;  /* 0xffffff8108037836 */ /* 0x000fe40000000000 */
[----:B------:R0:W1:Y:S01]  /*1730*/  MUFU.RCP R7, R6 ;  /* 0x0000000600077308 */ /* 0x0000620000001000 */
[----:B------:R-:W-:Y:S01]  /*1740*/  FADD.FTZ R9, -R6, -RZ ;  /* 0x800000ff06097221 */ /* 0x000fe20000010100 */
[C---:B------:R-:W-:Y:S01]  /*1750*/  IMAD R0, R3.reuse, -0x800000, R0 ;  /* 0xff80000003007824 */ /* 0x040fe200078e0200 */
[----:B0-----:R-:W-:-:S04]  /*1760*/  IADD3 R6, PT, PT, R3, 0x7f, -R10 ;  /* 0x0000007f03067810 */ /* 0x001fc80007ffe80a */
[----:B------:R-:W-:Y:S01]  /*1770*/  IADD3 R6, PT, PT, R6, R5, RZ ;  /* 0x0000000506067210 */ /* 0x000fe20007ffe0ff */
[----:B-1----:R-:W-:-:S04]  /*1780*/  FFMA R8, R7, R9, 1 ;  /* 0x3f80000007087423 */ /* 0x002fc80000000009 */
[----:B------:R-:W-:-:S04]  /*1790*/  FFMA R12, R7, R8, R7 ;  /* 0x00000008070c7223 */ /* 0x000fc80000000007 */
[----:B------:R-:W-:-:S04]  /*17a0*/  FFMA R7, R0, R12, RZ ;  /* 0x0000000c00077223 */ /* 0x000fc800000000ff */
[----:B------:R-:W-:-:S04]  /*17b0*/  FFMA R8, R9, R7, R0 ;  /* 0x0000000709087223 */ /* 0x000fc80000000000 */
[----:B------:R-:W-:-:S04]  /*17c0*/  FFMA R7, R12, R8, R7 ;  /* 0x000000080c077223 */ /* 0x000fc80000000007 */
[----:B------:R-:W-:-:S04]  /*17d0*/  FFMA R8, R9, R7, R0 ;  /* 0x0000000709087223 */ /* 0x000fc80000000000 */
[----:B------:R-:W-:-:S05]  /*17e0*/  FFMA R0, R12, R8, R7 ;  /* 0x000000080c007223 */ /* 0x000fca0000000007 */
[----:B------:R-:W-:-:S04]  /*17f0*/  SHF.R.U32.HI R3, RZ, 0x17, R0 ;  /* 0x00000017ff037819 */ /* 0x000fc80000011600 */
[----:B------:R-:W-:-:S05]  /*1800*/  LOP3.LUT R3, R3, 0xff, RZ, 0xc0, !PT ;  /* 0x000000ff03037812 */ /* 0x000fca00078ec0ff */
[----:B------:R-:W-:-:S04]  /*1810*/  IMAD.IADD R9, R3, 0x1, R6 ;  /* 0x0000000103097824 */ /* 0x000fc800078e0206 */
[----:B------:R-:W-:-:S05]  /*1820*/  VIADD R3, R9, 0xffffffff ;  /* 0xffffffff09037836 */ /* 0x000fca0000000000 */
[----:B------:R-:W-:-:S13]  /*1830*/  ISETP.GE.U32.AND P0, PT, R3, 0xfe, PT ;  /* 0x000000fe0300780c */ /* 0x000fda0003f06070 */
[----:B------:R-:W-:Y:S05]  /*1840*/  @!P0 BRA `(.L_x_23) ;  /* 0x0000000000808947 */ /* 0x000fea0003800000 */
[----:B------:R-:W-:-:S13]  /*1850*/  ISETP.GT.AND P0, PT, R9, 0xfe, PT ;  /* 0x000000fe0900780c */ /* 0x000fda0003f04270 */
[----:B------:R-:W-:Y:S05]  /*1860*/  @P0 BRA `(.L_x_24) ;  /* 0x00000000006c0947 */ /* 0x000fea0003800000 */
[----:B------:R-:W-:-:S13]  /*1870*/  ISETP.GE.AND P0, PT, R9, 0x1, PT ;  /* 0x000000010900780c */ /* 0x000fda0003f06270 */
[----:B------:R-:W-:Y:S05]  /*1880*/  @P0 BRA `(.L_x_25) ;  /* 0x0000000000740947 */ /* 0x000fea0003800000 */
[----:B------:R-:W-:Y:S02]  /*1890*/  ISETP.GE.AND P0, PT, R9, -0x18, PT ;  /* 0xffffffe80900780c */ /* 0x000fe40003f06270 */
[----:B------:R-:W-:-:S11]  /*18a0*/  LOP3.LUT R0, R0, 0x80000000, RZ, 0xc0, !PT ;  /* 0x8000000000007812 */ /* 0x000fd600078ec0ff */
[----:B------:R-:W-:Y:S05]  /*18b0*/  @!P0 BRA `(.L_x_25) ;  /* 0x0000000000688947 */ /* 0x000fea0003800000 */
[CCC-:B------:R-:W-:Y:S01]  /*18c0*/  FFMA.RZ R3, R12.reuse, R8.reuse, R7.reuse ;  /* 0x000000080c037223 */ /* 0x1c0fe2000000c007 */
[CCC-:B------:R-:W-:Y:S01]  /*18d0*/  FFMA.RM R6, R12.reuse, R8.reuse, R7.reuse ;  /* 0x000000080c067223 */ /* 0x1c0fe20000004007 */
[C---:B------:R-:W-:Y:S02]  /*18e0*/  ISETP.NE.AND P2, PT, R9.reuse, RZ, PT ;  /* 0x000000ff0900720c */ /* 0x040fe40003f45270 */
[----:B------:R-:W-:Y:S02]  /*18f0*/  ISETP.NE.AND P1, PT, R9, RZ, PT ;  /* 0x000000ff0900720c */ /* 0x000fe40003f25270 */
[----:B------:R-:W-:Y:S01]  /*1900*/  LOP3.LUT R5, R3, 0x7fffff, RZ, 0xc0, !PT ;  /* 0x007fffff03057812 */ /* 0x000fe200078ec0ff */
[----:B------:R-:W-:Y:S01]  /*1910*/  FFMA.RP R3, R12, R8, R7 ;  /* 0x000000080c037223 */ /* 0x000fe20000008007 */
[----:B------:R-:W-:Y:S01]  /*1920*/  IADD3 R8, PT, PT, R9, 0x20, RZ ;  /* 0x0000002009087810 */ /* 0x000fe20007ffe0ff */
[----:B------:R-:W-:Y:S01]  /*1930*/  IMAD.MOV R7, RZ, RZ, -R9 ;  /* 0x000000ffff077224 */ /* 0x000fe200078e0a09 */
[----:B------:R-:W-:-:S02]  /*1940*/  LOP3.LUT R5, R5, 0x800000, RZ, 0xfc, !PT ;  /* 0x0080000005057812 */ /* 0x000fc400078efcff */
[----:B------:R-:W-:Y:S02]  /*1950*/  FSETP.NEU.FTZ.AND P0, PT, R3, R6, PT ;  /* 0x000000060300720b */ /* 0x000fe40003f1d000 */
[----:B------:R-:W-:Y:S02]  /*1960*/  SHF.L.U32 R8, R5, R8, RZ ;  /* 0x0000000805087219 */ /* 0x000fe400000006ff */
[----:B------:R-:W-:Y:S02]  /*1970*/  SEL R6, R7, RZ, P2 ;  /* 0x000000ff07067207 */ /* 0x000fe40001000000 */
[----:B------:R-:W-:Y:S02]  /*1980*/  ISETP.NE.AND P1, PT, R8, RZ, P1 ;  /* 0x000000ff0800720c */ /* 0x000fe40000f25270 */
[----:B------:R-:W-:Y:S02]  /*1990*/  SHF.R.U32.HI R6, RZ, R6, R5 ;  /* 0x00000006ff067219 */ /* 0x000fe40000011605 */
[----:B------:R-:W-:-:S02]  /*19a0*/  PLOP3.LUT P0, PT, P0, P1, PT, 0xf8, 0x8f ;  /* 0x00000000008f781c */ /* 0x000fc40000703f70 */
[----:B------:R-:W-:Y:S02]  /*19b0*/  SHF.R.U32.HI R8, RZ, 0x1, R6 ;  /* 0x00000001ff087819 */ /* 0x000fe40000011606 */
[----:B------:R-:W-:-:S04]  /*19c0*/  SEL R3, RZ, 0x1, !P0 ;  /* 0x00000001ff037807 */ /* 0x000fc80004000000 */
[----:B------:R-:W-:-:S04]  /*19d0*/  LOP3.LUT R3, R3, 0x1, R8, 0xf8, !PT ;  /* 0x0000000103037812 */ /* 0x000fc800078ef808 */
[----:B------:R-:W-:-:S05]  /*19e0*/  LOP3.LUT R3, R3, R6, RZ, 0xc0, !PT ;  /* 0x0000000603037212 */ /* 0x000fca00078ec0ff */
[----:B------:R-:W-:-:S05]  /*19f0*/  IMAD.IADD R3, R8, 0x1, R3 ;  /* 0x0000000108037824 */ /* 0x000fca00078e0203 */
[----:B------:R-:W-:Y:S01]  /*1a00*/  LOP3.LUT R0, R3, R0, RZ, 0xfc, !PT ;  /* 0x0000000003007212 */ /* 0x000fe200078efcff */
[----:B------:R-:W-:Y:S06]  /*1a10*/  BRA `(.L_x_25) ;  /* 0x0000000000107947 */ /* 0x000fec0003800000 */
.L_x_24:
[----:B------:R-:W-:-:S04]  /*1a20*/  LOP3.LUT R0, R0, 0x80000000, RZ, 0xc0, !PT ;  /* 0x8000000000007812 */ /* 0x000fc800078ec0ff */
[----:B------:R-:W-:Y:S01]  /*1a30*/  LOP3.LUT R0, R0, 0x7f800000, RZ, 0xfc, !PT ;  /* 0x7f80000000007812 */ /* 0x000fe200078efcff */
[----:B------:R-:W-:Y:S06]  /*1a40*/  BRA `(.L_x_25) ;  /* 0x0000000000047947 */ /* 0x000fec0003800000 */
.L_x_23:
[----:B------:R-:W-:-:S07]  /*1a50*/  LEA R0, R6, R0, 0x17 ;  /* 0x0000000006007211 */ /* 0x000fce00078eb8ff */
.L_x_25:
[----:B------:R-:W-:Y:S05]  /*1a60*/  BSYNC.RECONVERGENT B3 ;  /* 0x0000000000037941 */ /* 0x000fea0003800200 */
.L_x_22:
[----:B------:R-:W-:Y:S05]  /*1a70*/  BRA `(.L_x_26) ;  /* 0x0000000000207947 */ /* 0x000fea0003800000 */
.L_x_21:
[----:B------:R-:W-:-:S04]  /*1a80*/  LOP3.LUT R0, R3, 0x80000000, R0, 0x48, !PT ;  /* 0x8000000003007812 */ /* 0x000fc800078e4800 */
[----:B------:R-:W-:Y:S01]  /*1a90*/  LOP3.LUT R0, R0, 0x7f800000, RZ, 0xfc, !PT ;  /* 0x7f80000000007812 */ /* 0x000fe200078efcff */
[----:B------:R-:W-:Y:S06]  /*1aa0*/  BRA `(.L_x_26) ;  /* 0x0000000000147947 */ /* 0x000fec0003800000 */
.L_x_20:
[----:B------:R-:W-:Y:S01]  /*1ab0*/  LOP3.LUT R0, R3, 0x80000000, R0, 0x48, !PT ;  /* 0x8000000003007812 */ /* 0x000fe200078e4800 */
[----:B------:R-:W-:Y:S06]  /*1ac0*/  BRA `(.L_x_26) ;  /* 0x00000000000c7947 */ /* 0x000fec0003800000 */
.L_x_19:
[----:B------:R-:W0:Y:S01]  /*1ad0*/  MUFU.RSQ R0, -QNAN ;  /* 0xffc0000000007908 */ /* 0x000e220000001400 */
[----:B------:R-:W-:Y:S05]  /*1ae0*/  BRA `(.L_x_26) ;  /* 0x0000000000047947 */ /* 0x000fea0003800000 */
.L_x_18:
[----:B------:R-:W-:-:S07]  /*1af0*/  FADD.FTZ R0, R0, R3 ;  /* 0x0000000300007221 */ /* 0x000fce0000010000 */
.L_x_26:
[----:B------:R-:W-:Y:S05]  /*1b00*/  BSYNC.RECONVERGENT B2 ;  /* 0x0000000000027941 */ /* 0x000fea0003800200 */
.L_x_16:
[----:B------:R-:W-:-:S04]  /*1b10*/  IMAD.MOV.U32 R5, RZ, RZ, 0x0 ;  /* 0x00000000ff057424 */ /* 0x000fc800078e00ff */
[----:B0-----:R-:W-:Y:S05]  /*1b20*/  RET.REL.NODEC R4 `(cuda_prep0) ;  /* 0xffffffe404347950 */ /* 0x001fea0003c3ffff */
.L_x_27:
[----:B------:R-:W-:-:S00]  /*1b30*/  BRA `(.L_x_27) ;  /* 0xfffffffc00fc7947 */ /* 0x000fc0000383ffff */
[----:B------:R-:W-:-:S00]  /*1b40*/  NOP ;  /* 0x0000000000007918 */ /* 0x000fc00000000000 */
        /* <DEDUP_REMOVED lines=11> */
.L_x_28:


//--------------------- .nv.shared.reserved.0     --------------------------
	.section	.nv.shared.reserved.0,"aw",@nobits
	.weak		__nv_reservedSMEM_offset_0_alias
	.size		__nv_reservedSMEM_offset_0_alias, 0, 64
	.other		__nv_reservedSMEM_offset_0_alias,@"STO_CUDA_RESERVED_SHARED STV_DEFAULT"
__nv_reservedSMEM_offset_0_alias:
	.zero		0
	.zero		64


//--------------------- .nv.constant0.cuda_prep0  --------------------------
	.section	.nv.constant0.cuda_prep0,"a",@progbits
	.sectionflags	@""
	.align	4
.nv.constant0.cuda_prep0:
	.zero		1016


//--------------------- SYMBOLS --------------------------

	.type		.nv.reservedSmem.offset0,@object
	.size		.nv.reservedSmem.offset0,0x4
